// auto-generated by cutlass_sweep.gemm — config: {"arch": "sm_100", "cluster_m": 1, "cluster_n": 1, "cublas_kernel_name": "_Z20magma_sgemmEx_kernelIf13__nv_bfloat16fLb0ELb0ELi6ELi3ELi5ELi3ELi3EEviii13BatchedTensoriS1_iS1_iS1_iiiPKT_S4_S2_S2_i18cublasLtEpilogue_tiPKvl", "dtype": "bf16", "dtype_b": "bf16", "dtype_c_cpp": "float", "layout": "nn", "stages": 0, "tile_k": 32, "tile_m": 64, "tile_n": 8}
#include "cutlass/cutlass.h"
#include "cutlass/gemm/collective/collective_builder.hpp"
#include "cutlass/gemm/device/gemm_universal_adapter.h"
#include "cutlass/gemm/kernel/gemm_universal.hpp"
#include "cutlass/epilogue/collective/collective_builder.hpp"

using ElemA = cutlass::bfloat16_t;
using ElemB = cutlass::bfloat16_t;
using ElemCD = float;
using Acc  = float;
using TileShape    = cute::Shape<cute::_64, cute::_8, cute::_32>;
using ClusterShape = cute::Shape<cute::_1, cute::_1, cute::_1>;

using CollectiveEpilogue = typename cutlass::epilogue::collective::CollectiveBuilder<
    cutlass::arch::Sm100, cutlass::arch::OpClassTensorOp,
    TileShape, ClusterShape,
    cutlass::epilogue::collective::EpilogueTileAuto,
    Acc, Acc,
    ElemCD, cutlass::layout::RowMajor, 128 / cutlass::sizeof_bits<ElemCD>::value,
    ElemCD, cutlass::layout::RowMajor, 128 / cutlass::sizeof_bits<ElemCD>::value,
    cutlass::epilogue::collective::EpilogueScheduleAuto
  >::CollectiveOp;

using CollectiveMainloop = typename cutlass::gemm::collective::CollectiveBuilder<
    cutlass::arch::Sm100, cutlass::arch::OpClassTensorOp,
    ElemA, cutlass::layout::RowMajor, 128 / cutlass::sizeof_bits<ElemA>::value,
    ElemB, cutlass::layout::RowMajor, 128 / cutlass::sizeof_bits<ElemB>::value,
    Acc,
    TileShape, ClusterShape,
    cutlass::gemm::collective::StageCountAutoCarveout<static_cast<int>(sizeof(typename CollectiveEpilogue::SharedStorage))>,
    cutlass::gemm::collective::KernelScheduleAuto
  >::CollectiveOp;

using GemmKernel = cutlass::gemm::kernel::GemmUniversal<
    cute::Shape<int,int,int,int>,
    CollectiveMainloop,
    CollectiveEpilogue
>;
using Gemm = cutlass::gemm::device::GemmUniversalAdapter<GemmKernel>;

// Force the device kernel symbol into the cubin without needing a host main.
auto* _anchor = &cutlass::device_kernel<GemmKernel>;


// ===== COMPILED SASS (sm_100a) =====

	.target	sm_100a

	.elftype	@"ET_EXEC"


//--------------------- .note.nv.tkinfo           --------------------------
	.section	.note.nv.tkinfo,"",@"SHT_NOTE"
	.sectionflags	@"SHF_NOTE_NV_TKINFO"
	.tkinfo
        /*0018*/ 	.word	0x00000002
        /*0030*/ 	.string	""
        /*0030*/ 	.string	"ptxas"
        /*0030*/ 	.string	"Cuda compilation tools, release 13.0, V13.0.88"
        /*0030*/ 	.string	"Build cuda_13.0.r13.0/compiler.36424714_0"
        /*0030*/ 	.string	"-arch sm_100a -m 64 "



//--------------------- .note.nv.cuinfo           --------------------------
	.section	.note.nv.cuinfo,"",@"SHT_NOTE"
	.sectionflags	@"SHF_NOTE_NV_CUINFO"
        /*0018*/ 	.short	0x0002
        /*001a*/ 	.short	0x0064
        /*001c*/ 	.short	0x0082
	.zero		2


//--------------------- .nv.info                  --------------------------
	.section	.nv.info,"",@"SHT_CUDA_INFO"
	.align	4


	//----- nvinfo : EIATTR_REGCOUNT
	.align		4
        /*0000*/ 	.byte	0x04, 0x2f
        /*0002*/ 	.short	(.L_19 - .L_18)
	.align		4
.L_18:
        /*0004*/ 	.word	index@(_ZN7cutlass13device_kernelINS_4gemm6kernel13GemmUniversalIN4cute5tupleIJiiiiEEENS1_10collective13CollectiveMmaINS1_35MainloopSm100TmaUmmaWarpSpecializedILi49ELi2ELi4ENS5_IJNS4_1CILi1EEESB_SB_EEEEENS5_IJNSA_ILi64EEENSA_ILi8EEENSA_ILi32EEEEEENS_10bfloat16_tENS5_IJlSB_lEEESI_NS5_IJSB_llEEENS4_8TiledMMAINS4_8MMA_AtomIJNS4_20SM100_MMA_F16BF16_SSISI_SI_fLi64ELi8ELNS4_4UMMA5MajorE0ELSP_1ELNSO_7ScaleInE0ELSQ_0EEEEEENS4_6LayoutISC_NS5_IJNSA_ILi0EEESU_SU_EEEEENS5_IJNS4_10UnderscoreESX_SX_EEEEENS4_13SM90_TMA_LOADENS4_14ComposedLayoutINS4_7SwizzleILi2ELi4ELi3EEENS4_18smem_ptr_flag_bitsILi16EEENST_INS5_IJSF_SG_EEENS5_IJSG_SB_EEEEEEEvNS4_8identityES10_NS11_INS12_ILi0ELi4ELi3EEES15_NST_INS5_IJSF_SF_EEENS5_IJSB_SF_EEEEEEEvS1A_EENS_8epilogue10collective18CollectiveEpilogueINS1H_23Sm100TmaWarpSpecializedILi2ELi1ELi4ELb1ELb0EEEJSH_NS5_IJNST_ISE_SB_EENST_ISF_SB_EEEEEfSJ_fSJ_NS1H_6fusion15FusionCallbacksIS1L_NS1P_17LinearCombinationIffffLNS_15FloatRoundStyleE2EEESH_S1O_JEEENS4_5SM1004TMEM4LOAD26SM100_TMEM_LOAD_16dp128b2xES10_NS11_INS12_ILi1ELi4ELi3EEENS14_ILi32EEENST_IS1C_NS5_IJSF_SB_EEEEEEENS4_17SM75_U32x4_LDSM_NENS4_14SM90_TMA_STOREES23_NS4_17SM90_U32x4_STSM_NENS4_39AutoVectorizingCopyWithAssumedAlignmentILi128EEEEEEvvEEEEvNT_6ParamsE)
        /*0008*/ 	.word	0x00000046


	//----- nvinfo : EIATTR_FRAME_SIZE
	.align		4
.L_19:
        /*000c*/ 	.byte	0x04, 0x11
        /*000e*/ 	.short	(.L_21 - .L_20)
	.align		4
.L_20:
        /*0010*/ 	.word	index@($__internal_2_$__cuda_sm10x_tcgen05_guardrail_trap_unallocated_columns_being_dealloced)
        /*0014*/ 	.word	0x00000000


	//----- nvinfo : EIATTR_FRAME_SIZE
	.align		4
.L_21:
        /*0018*/ 	.byte	0x04, 0x11
        /*001a*/ 	.short	(.L_23 - .L_22)
	.align		4
.L_22:
        /*001c*/ 	.word	index@($__internal_1_$__cuda_sm10x_tcgen05_guardrail_trap_phase_invalid_during_alloc)
        /*0020*/ 	.word	0x00000000


	//----- nvinfo : EIATTR_FRAME_SIZE
	.align		4
.L_23:
        /*0024*/ 	.byte	0x04, 0x11
        /*0026*/ 	.short	(.L_25 - .L_24)
	.align		4
.L_24:
        /*0028*/ 	.word	index@($__internal_0_$__cuda_sm10x_tcgen05_guardrail_trap_col_being_dealloced_not_returned_by_alloc)
        /*002c*/ 	.word	0x00000000


	//----- nvinfo : EIATTR_FRAME_SIZE
	.align		4
.L_25:
        /*0030*/ 	.byte	0x04, 0x11
        /*0032*/ 	.short	(.L_27 - .L_26)
	.align		4
.L_26:
        /*0034*/ 	.word	index@(_ZN7cutlass13device_kernelINS_4gemm6kernel13GemmUniversalIN4cute5tupleIJiiiiEEENS1_10collective13CollectiveMmaINS1_35MainloopSm100TmaUmmaWarpSpecializedILi49ELi2ELi4ENS5_IJNS4_1CILi1EEESB_SB_EEEEENS5_IJNSA_ILi64EEENSA_ILi8EEENSA_ILi32EEEEEENS_10bfloat16_tENS5_IJlSB_lEEESI_NS5_IJSB_llEEENS4_8TiledMMAINS4_8MMA_AtomIJNS4_20SM100_MMA_F16BF16_SSISI_SI_fLi64ELi8ELNS4_4UMMA5MajorE0ELSP_1ELNSO_7ScaleInE0ELSQ_0EEEEEENS4_6LayoutISC_NS5_IJNSA_ILi0EEESU_SU_EEEEENS5_IJNS4_10UnderscoreESX_SX_EEEEENS4_13SM90_TMA_LOADENS4_14ComposedLayoutINS4_7SwizzleILi2ELi4ELi3EEENS4_18smem_ptr_flag_bitsILi16EEENST_INS5_IJSF_SG_EEENS5_IJSG_SB_EEEEEEEvNS4_8identityES10_NS11_INS12_ILi0ELi4ELi3EEES15_NST_INS5_IJSF_SF_EEENS5_IJSB_SF_EEEEEEEvS1A_EENS_8epilogue10collective18CollectiveEpilogueINS1H_23Sm100TmaWarpSpecializedILi2ELi1ELi4ELb1ELb0EEEJSH_NS5_IJNST_ISE_SB_EENST_ISF_SB_EEEEEfSJ_fSJ_NS1H_6fusion15FusionCallbacksIS1L_NS1P_17LinearCombinationIffffLNS_15FloatRoundStyleE2EEESH_S1O_JEEENS4_5SM1004TMEM4LOAD26SM100_TMEM_LOAD_16dp128b2xES10_NS11_INS12_ILi1ELi4ELi3EEENS14_ILi32EEENST_IS1C_NS5_IJSF_SB_EEEEEEENS4_17SM75_U32x4_LDSM_NENS4_14SM90_TMA_STOREES23_NS4_17SM90_U32x4_STSM_NENS4_39AutoVectorizingCopyWithAssumedAlignmentILi128EEEEEEvvEEEEvNT_6ParamsE)
        /*0038*/ 	.word	0x00000000


	//----- nvinfo : EIATTR_MIN_STACK_SIZE
	.align		4
.L_27:
        /*003c*/ 	.byte	0x04, 0x12
        /*003e*/ 	.short	(.L_29 - .L_28)
	.align		4
.L_28:
        /*0040*/ 	.word	index@(_ZN7cutlass13device_kernelINS_4gemm6kernel13GemmUniversalIN4cute5tupleIJiiiiEEENS1_10collective13CollectiveMmaINS1_35MainloopSm100TmaUmmaWarpSpecializedILi49ELi2ELi4ENS5_IJNS4_1CILi1EEESB_SB_EEEEENS5_IJNSA_ILi64EEENSA_ILi8EEENSA_ILi32EEEEEENS_10bfloat16_tENS5_IJlSB_lEEESI_NS5_IJSB_llEEENS4_8TiledMMAINS4_8MMA_AtomIJNS4_20SM100_MMA_F16BF16_SSISI_SI_fLi64ELi8ELNS4_4UMMA5MajorE0ELSP_1ELNSO_7ScaleInE0ELSQ_0EEEEEENS4_6LayoutISC_NS5_IJNSA_ILi0EEESU_SU_EEEEENS5_IJNS4_10UnderscoreESX_SX_EEEEENS4_13SM90_TMA_LOADENS4_14ComposedLayoutINS4_7SwizzleILi2ELi4ELi3EEENS4_18smem_ptr_flag_bitsILi16EEENST_INS5_IJSF_SG_EEENS5_IJSG_SB_EEEEEEEvNS4_8identityES10_NS11_INS12_ILi0ELi4ELi3EEES15_NST_INS5_IJSF_SF_EEENS5_IJSB_SF_EEEEEEEvS1A_EENS_8epilogue10collective18CollectiveEpilogueINS1H_23Sm100TmaWarpSpecializedILi2ELi1ELi4ELb1ELb0EEEJSH_NS5_IJNST_ISE_SB_EENST_ISF_SB_EEEEEfSJ_fSJ_NS1H_6fusion15FusionCallbacksIS1L_NS1P_17LinearCombinationIffffLNS_15FloatRoundStyleE2EEESH_S1O_JEEENS4_5SM1004TMEM4LOAD26SM100_TMEM_LOAD_16dp128b2xES10_NS11_INS12_ILi1ELi4ELi3EEENS14_ILi32EEENST_IS1C_NS5_IJSF_SB_EEEEEEENS4_17SM75_U32x4_LDSM_NENS4_14SM90_TMA_STOREES23_NS4_17SM90_U32x4_STSM_NENS4_39AutoVectorizingCopyWithAssumedAlignmentILi128EEEEEEvvEEEEvNT_6ParamsE)
        /*0044*/ 	.word	0x00000000
.L_29:


//--------------------- .nv.compat                --------------------------
	.section	.nv.compat,"",@"SHT_CUDA_COMPAT_INFO"
	.align	4
        /*0000*/ 	.byte	0x02, 0x09, 0x01, 0x00, 0x02, 0x02, 0x02, 0x00, 0x02, 0x05, 0x05, 0x00, 0x03, 0x07, 0x01, 0x01
        /*0010*/ 	.byte	0x02, 0x03, 0x01, 0x00, 0x02, 0x06, 0x01, 0x00, 0x04, 0x0b, 0x08, 0x00, 0x09, 0x00, 0x00, 0x00
        /*0020*/ 	.byte	0x00, 0x00, 0x00, 0x00


//--------------------- .nv.info._ZN7cutlass13device_kernelINS_4gemm6kernel13GemmUniversalIN4cute5tupleIJiiiiEEENS1_10collective13CollectiveMmaINS1_35MainloopSm100TmaUmmaWarpSpecializedILi49ELi2ELi4ENS5_IJNS4_1CILi1EEESB_SB_EEEEENS5_IJNSA_ILi64EEENSA_ILi8EEENSA_ILi32EEEEEENS_10bfloat16_tENS5_IJlSB_lEEESI_NS5_IJSB_llEEENS4_8TiledMMAINS4_8MMA_AtomIJNS4_20SM100_MMA_F16BF16_SSISI_SI_fLi64ELi8ELNS4_4UMMA5MajorE0ELSP_1ELNSO_7ScaleInE0ELSQ_0EEEEEENS4_6LayoutISC_NS5_IJNSA_ILi0EEESU_SU_EEEEENS5_IJNS4_10UnderscoreESX_SX_EEEEENS4_13SM90_TMA_LOADENS4_14ComposedLayoutINS4_7SwizzleILi2ELi4ELi3EEENS4_18smem_ptr_flag_bitsILi16EEENST_INS5_IJSF_SG_EEENS5_IJSG_SB_EEEEEEEvNS4_8identityES10_NS11_INS12_ILi0ELi4ELi3EEES15_NST_INS5_IJSF_SF_EEENS5_IJSB_SF_EEEEEEEvS1A_EENS_8epilogue10collective18CollectiveEpilogueINS1H_23Sm100TmaWarpSpecializedILi2ELi1ELi4ELb1ELb0EEEJSH_NS5_IJNST_ISE_SB_EENST_ISF_SB_EEEEEfSJ_fSJ_NS1H_6fusion15FusionCallbacksIS1L_NS1P_17LinearCombinationIffffLNS_15FloatRoundStyleE2EEESH_S1O_JEEENS4_5SM1004TMEM4LOAD26SM100_TMEM_LOAD_16dp128b2xES10_NS11_INS12_ILi1ELi4ELi3EEENS14_ILi32EEENST_IS1C_NS5_IJSF_SB_EEEEEEENS4_17SM75_U32x4_LDSM_NENS4_14SM90_TMA_STOREES23_NS4_17SM90_U32x4_STSM_NENS4_39AutoVectorizingCopyWithAssumedAlignmentILi128EEEEEEvvEEEEvNT_6ParamsE --------------------------
	.section	.nv.info._ZN7cutlass13device_kernelINS_4gemm6kernel13GemmUniversalIN4cute5tupleIJiiiiEEENS1_10collective13CollectiveMmaINS1_35MainloopSm100TmaUmmaWarpSpecializedILi49ELi2ELi4ENS5_IJNS4_1CILi1EEESB_SB_EEEEENS5_IJNSA_ILi64EEENSA_ILi8EEENSA_ILi32EEEEEENS_10bfloat16_tENS5_IJlSB_lEEESI_NS5_IJSB_llEEENS4_8TiledMMAINS4_8MMA_AtomIJNS4_20SM100_MMA_F16BF16_SSISI_SI_fLi64ELi8ELNS4_4UMMA5MajorE0ELSP_1ELNSO_7ScaleInE0ELSQ_0EEEEEENS4_6LayoutISC_NS5_IJNSA_ILi0EEESU_SU_EEEEENS5_IJNS4_10UnderscoreESX_SX_EEEEENS4_13SM90_TMA_LOADENS4_14ComposedLayoutINS4_7SwizzleILi2ELi4ELi3EEENS4_18smem_ptr_flag_bitsILi16EEENST_INS5_IJSF_SG_EEENS5_IJSG_SB_EEEEEEEvNS4_8identityES10_NS11_INS12_ILi0ELi4ELi3EEES15_NST_INS5_IJSF_SF_EEENS5_IJSB_SF_EEEEEEEvS1A_EENS_8epilogue10collective18CollectiveEpilogueINS1H_23Sm100TmaWarpSpecializedILi2ELi1ELi4ELb1ELb0EEEJSH_NS5_IJNST_ISE_SB_EENST_ISF_SB_EEEEEfSJ_fSJ_NS1H_6fusion15FusionCallbacksIS1L_NS1P_17LinearCombinationIffffLNS_15FloatRoundStyleE2EEESH_S1O_JEEENS4_5SM1004TMEM4LOAD26SM100_TMEM_LOAD_16dp128b2xES10_NS11_INS12_ILi1ELi4ELi3EEENS14_ILi32EEENST_IS1C_NS5_IJSF_SB_EEEEEEENS4_17SM75_U32x4_LDSM_NENS4_14SM90_TMA_STOREES23_NS4_17SM90_U32x4_STSM_NENS4_39AutoVectorizingCopyWithAssumedAlignmentILi128EEEEEEvvEEEEvNT_6ParamsE,"",@"SHT_CUDA_INFO"
	.sectionflags	@""
	.align	4


	//----- nvinfo : EIATTR_CUDA_API_VERSION
	.align		4
        /*0000*/ 	.byte	0x04, 0x37
        /*0002*/ 	.short	(.L_31 - .L_30)
.L_30:
        /*0004*/ 	.word	0x00000082


	//----- nvinfo : EIATTR_KPARAM_INFO
	.align		4
.L_31:
        /*0008*/ 	.byte	0x04, 0x17
        /*000a*/ 	.short	(.L_33 - .L_32)
.L_32:
        /*000c*/ 	.word	0x00000000
        /*0010*/ 	.short	0x0000
        /*0012*/ 	.short	0x0000
        /*0014*/ 	.byte	0x00, 0xf0, 0x01, 0x20


	//----- nvinfo : EIATTR_AT_ENTRY_FRAGMENTS
	.align		4
.L_33:
        /*0018*/ 	.byte	0x04, 0x4f
        /*001a*/ 	.short	(.L_35 - .L_34)


	//   ....[0]....
.L_34:
        /*001c*/ 	.word	0x00000006


	//----- nvinfo : EIATTR_RESERVED_SMEM_USED
	.align		4
.L_35:
        /*0020*/ 	.byte	0x01, 0x41
	.zero		2


	//----- nvinfo : EIATTR_SPARSE_MMA_MASK
	.align		4
        /*0024*/ 	.byte	0x03, 0x50
        /*0026*/ 	.short	0x0000


	//----- nvinfo : EIATTR_TCGEN05_1CTA_USED
	.align		4
        /*0028*/ 	.byte	0x01, 0x51
	.zero		2


	//----- nvinfo : EIATTR_MAXREG_COUNT
	.align		4
        /*002c*/ 	.byte	0x03, 0x1b
        /*002e*/ 	.short	0x00ff


	//----- nvinfo : EIATTR_NUM_BARRIERS
	.align		4
        /*0030*/ 	.byte	0x02, 0x4c
        /*0032*/ 	.byte	0x07
	.zero		1


	//----- nvinfo : EIATTR_EXTERNS
	.align		4
        /*0034*/ 	.byte	0x04, 0x0f
        /*0036*/ 	.short	(.L_37 - .L_36)


	//   ....[0]....
	.align		4
.L_36:
        /*0038*/ 	.word	index@(__assertfail)


	//----- nvinfo : EIATTR_MERCURY_ISA_VERSION
	.align		4
.L_37:
        /*003c*/ 	.byte	0x03, 0x5f
        /*003e*/ 	.short	0x0101


	//----- nvinfo : EIATTR_INT_WARP_WIDE_INSTR_OFFSETS
	.align		4
        /*0040*/ 	.byte	0x04, 0x31
        /*0042*/ 	.short	(.L_39 - .L_38)


	//   ....[0]....
.L_38:
        /*0044*/ 	.word	0x00002370


	//   ....[1]....
        /*0048*/ 	.word	0x00005690


	//   ....[2]....
        /*004c*/ 	.word	0x000056b0


	//   ....[3]....
        /*0050*/ 	.word	0x000056e0


	//   ....[4]....
        /*0054*/ 	.word	0x000060e0


	//   ....[5]....
        /*0058*/ 	.word	0x00006220


	//----- nvinfo : EIATTR_COOP_GROUP_MASK_REGIDS
	.align		4
.L_39:
        /*005c*/ 	.byte	0x04, 0x29
        /*005e*/ 	.short	(.L_41 - .L_40)


	//   ....[0]....
.L_40:
        /*0060*/ 	.word	0xffffffff


	//   ....[1]....
        /*0064*/ 	.word	0xffffffff


	//   ....[2]....
        /*0068*/ 	.word	0xffffffff


	//   ....[3]....
        /*006c*/ 	.word	0xffffffff


	//   ....[4]....
        /*0070*/ 	.word	0xffffffff


	//   ....[5]....
        /*0074*/ 	.word	0xffffffff


	//   ....[6]....
        /*0078*/ 	.word	0xffffffff


	//   ....[7]....
        /*007c*/ 	.word	0xffffffff


	//   ....[8]....
        /*0080*/ 	.word	0xffffffff


	//   ....[9]....
        /*0084*/ 	.word	0xffffffff


	//   ....[10]....
        /*0088*/ 	.word	0xffffffff


	//   ....[11]....
        /*008c*/ 	.word	0xffffffff


	//   ....[12]....
        /*0090*/ 	.word	0xffffffff


	//----- nvinfo : EIATTR_COOP_GROUP_INSTR_OFFSETS
	.align		4
.L_41:
        /*0094*/ 	.byte	0x04, 0x28
        /*0096*/ 	.short	(.L_43 - .L_42)


	//   ....[0]....
.L_42:
        /*0098*/ 	.word	0x00000090


	//   ....[1]....
        /*009c*/ 	.word	0x000004d0


	//   ....[2]....
        /*00a0*/ 	.word	0x00000c10


	//   ....[3]....
        /*00a4*/ 	.word	0x00000d70


	//   ....[4]....
        /*00a8*/ 	.word	0x00000e70


	//   ....[5]....
        /*00ac*/ 	.word	0x00000fe0


	//   ....[6]....
        /*00b0*/ 	.word	0x00001180


	//   ....[7]....
        /*00b4*/ 	.word	0x00002250


	//   ....[8]....
        /*00b8*/ 	.word	0x00004980


	//   ....[9]....
        /*00bc*/ 	.word	0x00004b90


	//   ....[10]....
        /*00c0*/ 	.word	0x00004bc0


	//   ....[11]....
        /*00c4*/ 	.word	0x00005570


	//   ....[12]....
        /*00c8*/ 	.word	0x000057a0


	//----- nvinfo : EIATTR_VRC_CTA_INIT_COUNT
	.align		4
.L_43:
        /*00cc*/ 	.byte	0x02, 0x4a
        /*00ce*/ 	.byte	0x80
	.zero		1


	//----- nvinfo : EIATTR_SYSCALL_OFFSETS
	.align		4
        /*00d0*/ 	.byte	0x04, 0x46
        /*00d2*/ 	.short	(.L_45 - .L_44)


	//   ....[0]....
.L_44:
        /*00d4*/ 	.word	0x00006ce0


	//   ....[1]....
        /*00d8*/ 	.word	0x00006dd0


	//   ....[2]....
        /*00dc*/ 	.word	0x00007490


	//----- nvinfo : EIATTR_MBARRIER_INSTR_OFFSETS
	.align		4
.L_45:
        /*00e0*/ 	.byte	0x04, 0x39
        /*00e2*/ 	.short	(.L_47 - .L_46)


	//   ....[0]....
.L_46:
        /*00e4*/ 	.word	0x000005d0
        /*00e8*/ 	.word	0x000000ff
        /*00ec*/ 	.word	0x00000000
        /*00f0*/ 	.short	0x0100
        /*00f2*/ 	.byte	0x05
	.zero		1


	//   ....[1]....
        /*00f4*/ 	.word	0x000005e0
        /*00f8*/ 	.word	0x000000ff
        /*00fc*/ 	.word	0x00000188
        /*0100*/ 	.short	0x0100
        /*0102*/ 	.byte	0x05
	.zero		1


	//   ....[2]....
        /*0104*/ 	.word	0x000005f0
        /*0108*/ 	.word	0x000000ff
        /*010c*/ 	.word	0x00000008
        /*0110*/ 	.short	0x0100
        /*0112*/ 	.byte	0x05
	.zero		1


	//   ....[3]....
        /*0114*/ 	.word	0x00000600
        /*0118*/ 	.word	0x000000ff
        /*011c*/ 	.word	0x00000190
        /*0120*/ 	.short	0x0100
        /*0122*/ 	.byte	0x05
	.zero		1


	//   ....[4]....
        /*0124*/ 	.word	0x00000610
        /*0128*/ 	.word	0x000000ff
        /*012c*/ 	.word	0x00000010
        /*0130*/ 	.short	0x0100
        /*0132*/ 	.byte	0x05
	.zero		1


	//   ....[5]....
        /*0134*/ 	.word	0x00000620
        /*0138*/ 	.word	0x000000ff
        /*013c*/ 	.word	0x00000198
        /*0140*/ 	.short	0x0100
        /*0142*/ 	.byte	0x05
	.zero		1


	//   ....[6]....
        /*0144*/ 	.word	0x00000630
        /*0148*/ 	.word	0x000000ff
        /*014c*/ 	.word	0x00000018
        /*0150*/ 	.short	0x0100
        /*0152*/ 	.byte	0x05
	.zero		1


	//   ....[7]....
        /*0154*/ 	.word	0x00000640
        /*0158*/ 	.word	0x000000ff
        /*015c*/ 	.word	0x000001a0
        /*0160*/ 	.short	0x0100
        /*0162*/ 	.byte	0x05
	.zero		1


	//   ....[8]....
        /*0164*/ 	.word	0x00000650
        /*0168*/ 	.word	0x000000ff
        /*016c*/ 	.word	0x00000020
        /*0170*/ 	.short	0x0100
        /*0172*/ 	.byte	0x05
	.zero		1


	//   ....[9]....
        /*0174*/ 	.word	0x00000660
        /*0178*/ 	.word	0x000000ff
        /*017c*/ 	.word	0x000001a8
        /*0180*/ 	.short	0x0100
        /*0182*/ 	.byte	0x05
	.zero		1


	//   ....[10]....
        /*0184*/ 	.word	0x00000670
        /*0188*/ 	.word	0x000000ff
        /*018c*/ 	.word	0x00000028
        /*0190*/ 	.short	0x0100
        /*0192*/ 	.byte	0x05
	.zero		1


	//   ....[11]....
        /*0194*/ 	.word	0x00000680
        /*0198*/ 	.word	0x000000ff
        /*019c*/ 	.word	0x000001b0
        /*01a0*/ 	.short	0x0100
        /*01a2*/ 	.byte	0x05
	.zero		1


	//   ....[12]....
        /*01a4*/ 	.word	0x00000690
        /*01a8*/ 	.word	0x000000ff
        /*01ac*/ 	.word	0x00000030
        /*01b0*/ 	.short	0x0100
        /*01b2*/ 	.byte	0x05
	.zero		1


	//   ....[13]....
        /*01b4*/ 	.word	0x000006a0
        /*01b8*/ 	.word	0x000000ff
        /*01bc*/ 	.word	0x000001b8
        /*01c0*/ 	.short	0x0100
        /*01c2*/ 	.byte	0x05
	.zero		1


	//   ....[14]....
        /*01c4*/ 	.word	0x000006b0
        /*01c8*/ 	.word	0x000000ff
        /*01cc*/ 	.word	0x00000038
        /*01d0*/ 	.short	0x0100
        /*01d2*/ 	.byte	0x05
	.zero		1


	//   ....[15]....
        /*01d4*/ 	.word	0x000006c0
        /*01d8*/ 	.word	0x000000ff
        /*01dc*/ 	.word	0x000001c0
        /*01e0*/ 	.short	0x0100
        /*01e2*/ 	.byte	0x05
	.zero		1


	//   ....[16]....
        /*01e4*/ 	.word	0x000006d0
        /*01e8*/ 	.word	0x000000ff
        /*01ec*/ 	.word	0x00000040
        /*01f0*/ 	.short	0x0100
        /*01f2*/ 	.byte	0x05
	.zero		1


	//   ....[17]....
        /*01f4*/ 	.word	0x000006e0
        /*01f8*/ 	.word	0x000000ff
        /*01fc*/ 	.word	0x000001c8
        /*0200*/ 	.short	0x0100
        /*0202*/ 	.byte	0x05
	.zero		1


	//   ....[18]....
        /*0204*/ 	.word	0x000006f0
        /*0208*/ 	.word	0x000000ff
        /*020c*/ 	.word	0x00000048
        /*0210*/ 	.short	0x0100
        /*0212*/ 	.byte	0x05
	.zero		1


	//   ....[19]....
        /*0214*/ 	.word	0x00000700
        /*0218*/ 	.word	0x000000ff
        /*021c*/ 	.word	0x000001d0
        /*0220*/ 	.short	0x0100
        /*0222*/ 	.byte	0x05
	.zero		1


	//   ....[20]....
        /*0224*/ 	.word	0x00000710
        /*0228*/ 	.word	0x000000ff
        /*022c*/ 	.word	0x00000050
        /*0230*/ 	.short	0x0100
        /*0232*/ 	.byte	0x05
	.zero		1


	//   ....[21]....
        /*0234*/ 	.word	0x00000720
        /*0238*/ 	.word	0x000000ff
        /*023c*/ 	.word	0x000001d8
        /*0240*/ 	.short	0x0100
        /*0242*/ 	.byte	0x05
	.zero		1


	//   ....[22]....
        /*0244*/ 	.word	0x00000730
        /*0248*/ 	.word	0x000000ff
        /*024c*/ 	.word	0x00000058
        /*0250*/ 	.short	0x0100
        /*0252*/ 	.byte	0x05
	.zero		1


	//   ....[23]....
        /*0254*/ 	.word	0x00000740
        /*0258*/ 	.word	0x000000ff
        /*025c*/ 	.word	0x000001e0
        /*0260*/ 	.short	0x0100
        /*0262*/ 	.byte	0x05
	.zero		1


	//   ....[24]....
        /*0264*/ 	.word	0x00000750
        /*0268*/ 	.word	0x000000ff
        /*026c*/ 	.word	0x00000060
        /*0270*/ 	.short	0x0100
        /*0272*/ 	.byte	0x05
	.zero		1


	//   ....[25]....
        /*0274*/ 	.word	0x00000760
        /*0278*/ 	.word	0x000000ff
        /*027c*/ 	.word	0x000001e8
        /*0280*/ 	.short	0x0100
        /*0282*/ 	.byte	0x05
	.zero		1


	//   ....[26]....
        /*0284*/ 	.word	0x00000770
        /*0288*/ 	.word	0x000000ff
        /*028c*/ 	.word	0x00000068
        /*0290*/ 	.short	0x0100
        /*0292*/ 	.byte	0x05
	.zero		1


	//   ....[27]....
        /*0294*/ 	.word	0x00000780
        /*0298*/ 	.word	0x000000ff
        /*029c*/ 	.word	0x000001f0
        /*02a0*/ 	.short	0x0100
        /*02a2*/ 	.byte	0x05
	.zero		1


	//   ....[28]....
        /*02a4*/ 	.word	0x00000790
        /*02a8*/ 	.word	0x000000ff
        /*02ac*/ 	.word	0x00000070
        /*02b0*/ 	.short	0x0100
        /*02b2*/ 	.byte	0x05
	.zero		1


	//   ....[29]....
        /*02b4*/ 	.word	0x000007a0
        /*02b8*/ 	.word	0x000000ff
        /*02bc*/ 	.word	0x000001f8
        /*02c0*/ 	.short	0x0100
        /*02c2*/ 	.byte	0x05
	.zero		1


	//   ....[30]....
        /*02c4*/ 	.word	0x000007b0
        /*02c8*/ 	.word	0x000000ff
        /*02cc*/ 	.word	0x00000078
        /*02d0*/ 	.short	0x0100
        /*02d2*/ 	.byte	0x05
	.zero		1


	//   ....[31]....
        /*02d4*/ 	.word	0x000007c0
        /*02d8*/ 	.word	0x000000ff
        /*02dc*/ 	.word	0x00000200
        /*02e0*/ 	.short	0x0100
        /*02e2*/ 	.byte	0x05
	.zero		1


	//   ....[32]....
        /*02e4*/ 	.word	0x000007d0
        /*02e8*/ 	.word	0x000000ff
        /*02ec*/ 	.word	0x00000080
        /*02f0*/ 	.short	0x0100
        /*02f2*/ 	.byte	0x05
	.zero		1


	//   ....[33]....
        /*02f4*/ 	.word	0x000007e0
        /*02f8*/ 	.word	0x000000ff
        /*02fc*/ 	.word	0x00000208
        /*0300*/ 	.short	0x0100
        /*0302*/ 	.byte	0x05
	.zero		1


	//   ....[34]....
        /*0304*/ 	.word	0x000007f0
        /*0308*/ 	.word	0x000000ff
        /*030c*/ 	.word	0x00000088
        /*0310*/ 	.short	0x0100
        /*0312*/ 	.byte	0x05
	.zero		1


	//   ....[35]....
        /*0314*/ 	.word	0x00000800
        /*0318*/ 	.word	0x000000ff
        /*031c*/ 	.word	0x00000210
        /*0320*/ 	.short	0x0100
        /*0322*/ 	.byte	0x05
	.zero		1


	//   ....[36]....
        /*0324*/ 	.word	0x00000810
        /*0328*/ 	.word	0x000000ff
        /*032c*/ 	.word	0x00000090
        /*0330*/ 	.short	0x0100
        /*0332*/ 	.byte	0x05
	.zero		1


	//   ....[37]....
        /*0334*/ 	.word	0x00000820
        /*0338*/ 	.word	0x000000ff
        /*033c*/ 	.word	0x00000218
        /*0340*/ 	.short	0x0100
        /*0342*/ 	.byte	0x05
	.zero		1


	//   ....[38]....
        /*0344*/ 	.word	0x00000830
        /*0348*/ 	.word	0x000000ff
        /*034c*/ 	.word	0x00000098
        /*0350*/ 	.short	0x0100
        /*0352*/ 	.byte	0x05
	.zero		1


	//   ....[39]....
        /*0354*/ 	.word	0x00000840
        /*0358*/ 	.word	0x000000ff
        /*035c*/ 	.word	0x00000220
        /*0360*/ 	.short	0x0100
        /*0362*/ 	.byte	0x05
	.zero		1


	//   ....[40]....
        /*0364*/ 	.word	0x00000850
        /*0368*/ 	.word	0x000000ff
        /*036c*/ 	.word	0x000000a0
        /*0370*/ 	.short	0x0100
        /*0372*/ 	.byte	0x05
	.zero		1


	//   ....[41]....
        /*0374*/ 	.word	0x00000860
        /*0378*/ 	.word	0x000000ff
        /*037c*/ 	.word	0x00000228
        /*0380*/ 	.short	0x0100
        /*0382*/ 	.byte	0x05
	.zero		1


	//   ....[42]....
        /*0384*/ 	.word	0x00000870
        /*0388*/ 	.word	0x000000ff
        /*038c*/ 	.word	0x000000a8
        /*0390*/ 	.short	0x0100
        /*0392*/ 	.byte	0x05
	.zero		1


	//   ....[43]....
        /*0394*/ 	.word	0x00000880
        /*0398*/ 	.word	0x000000ff
        /*039c*/ 	.word	0x00000230
        /*03a0*/ 	.short	0x0100
        /*03a2*/ 	.byte	0x05
	.zero		1


	//   ....[44]....
        /*03a4*/ 	.word	0x00000890
        /*03a8*/ 	.word	0x000000ff
        /*03ac*/ 	.word	0x000000b0
        /*03b0*/ 	.short	0x0100
        /*03b2*/ 	.byte	0x05
	.zero		1


	//   ....[45]....
        /*03b4*/ 	.word	0x000008a0
        /*03b8*/ 	.word	0x000000ff
        /*03bc*/ 	.word	0x00000238
        /*03c0*/ 	.short	0x0100
        /*03c2*/ 	.byte	0x05
	.zero		1


	//   ....[46]....
        /*03c4*/ 	.word	0x000008b0
        /*03c8*/ 	.word	0x000000ff
        /*03cc*/ 	.word	0x000000b8
        /*03d0*/ 	.short	0x0100
        /*03d2*/ 	.byte	0x05
	.zero		1


	//   ....[47]....
        /*03d4*/ 	.word	0x000008c0
        /*03d8*/ 	.word	0x000000ff
        /*03dc*/ 	.word	0x00000240
        /*03e0*/ 	.short	0x0100
        /*03e2*/ 	.byte	0x05
	.zero		1


	//   ....[48]....
        /*03e4*/ 	.word	0x000008d0
        /*03e8*/ 	.word	0x000000ff
        /*03ec*/ 	.word	0x000000c0
        /*03f0*/ 	.short	0x0100
        /*03f2*/ 	.byte	0x05
	.zero		1


	//   ....[49]....
        /*03f4*/ 	.word	0x000008e0
        /*03f8*/ 	.word	0x000000ff
        /*03fc*/ 	.word	0x00000248
        /*0400*/ 	.short	0x0100
        /*0402*/ 	.byte	0x05
	.zero		1


	//   ....[50]....
        /*0404*/ 	.word	0x000008f0
        /*0408*/ 	.word	0x000000ff
        /*040c*/ 	.word	0x000000c8
        /*0410*/ 	.short	0x0100
        /*0412*/ 	.byte	0x05
	.zero		1


	//   ....[51]....
        /*0414*/ 	.word	0x00000900
        /*0418*/ 	.word	0x000000ff
        /*041c*/ 	.word	0x00000250
        /*0420*/ 	.short	0x0100
        /*0422*/ 	.byte	0x05
	.zero		1


	//   ....[52]....
        /*0424*/ 	.word	0x00000910
        /*0428*/ 	.word	0x000000ff
        /*042c*/ 	.word	0x000000d0
        /*0430*/ 	.short	0x0100
        /*0432*/ 	.byte	0x05
	.zero		1


	//   ....[53]....
        /*0434*/ 	.word	0x00000920
        /*0438*/ 	.word	0x000000ff
        /*043c*/ 	.word	0x00000258
        /*0440*/ 	.short	0x0100
        /*0442*/ 	.byte	0x05
	.zero		1


	//   ....[54]....
        /*0444*/ 	.word	0x00000930
        /*0448*/ 	.word	0x000000ff
        /*044c*/ 	.word	0x000000d8
        /*0450*/ 	.short	0x0100
        /*0452*/ 	.byte	0x05
	.zero		1


	//   ....[55]....
        /*0454*/ 	.word	0x00000940
        /*0458*/ 	.word	0x000000ff
        /*045c*/ 	.word	0x00000260
        /*0460*/ 	.short	0x0100
        /*0462*/ 	.byte	0x05
	.zero		1


	//   ....[56]....
        /*0464*/ 	.word	0x00000950
        /*0468*/ 	.word	0x000000ff
        /*046c*/ 	.word	0x000000e0
        /*0470*/ 	.short	0x0100
        /*0472*/ 	.byte	0x05
	.zero		1


	//   ....[57]....
        /*0474*/ 	.word	0x00000960
        /*0478*/ 	.word	0x000000ff
        /*047c*/ 	.word	0x00000268
        /*0480*/ 	.short	0x0100
        /*0482*/ 	.byte	0x05
	.zero		1


	//   ....[58]....
        /*0484*/ 	.word	0x00000970
        /*0488*/ 	.word	0x000000ff
        /*048c*/ 	.word	0x000000e8
        /*0490*/ 	.short	0x0100
        /*0492*/ 	.byte	0x05
	.zero		1


	//   ....[59]....
        /*0494*/ 	.word	0x00000980
        /*0498*/ 	.word	0x000000ff
        /*049c*/ 	.word	0x00000270
        /*04a0*/ 	.short	0x0100
        /*04a2*/ 	.byte	0x05
	.zero		1


	//   ....[60]....
        /*04a4*/ 	.word	0x00000990
        /*04a8*/ 	.word	0x000000ff
        /*04ac*/ 	.word	0x000000f0
        /*04b0*/ 	.short	0x0100
        /*04b2*/ 	.byte	0x05
	.zero		1


	//   ....[61]....
        /*04b4*/ 	.word	0x000009a0
        /*04b8*/ 	.word	0x000000ff
        /*04bc*/ 	.word	0x00000278
        /*04c0*/ 	.short	0x0100
        /*04c2*/ 	.byte	0x05
	.zero		1


	//   ....[62]....
        /*04c4*/ 	.word	0x000009b0
        /*04c8*/ 	.word	0x000000ff
        /*04cc*/ 	.word	0x000000f8
        /*04d0*/ 	.short	0x0100
        /*04d2*/ 	.byte	0x05
	.zero		1


	//   ....[63]....
        /*04d4*/ 	.word	0x000009c0
        /*04d8*/ 	.word	0x000000ff
        /*04dc*/ 	.word	0x00000280
        /*04e0*/ 	.short	0x0100
        /*04e2*/ 	.byte	0x05
	.zero		1


	//   ....[64]....
        /*04e4*/ 	.word	0x000009d0
        /*04e8*/ 	.word	0x000000ff
        /*04ec*/ 	.word	0x00000100
        /*04f0*/ 	.short	0x0100
        /*04f2*/ 	.byte	0x05
	.zero		1


	//   ....[65]....
        /*04f4*/ 	.word	0x000009e0
        /*04f8*/ 	.word	0x000000ff
        /*04fc*/ 	.word	0x00000288
        /*0500*/ 	.short	0x0100
        /*0502*/ 	.byte	0x05
	.zero		1


	//   ....[66]....
        /*0504*/ 	.word	0x000009f0
        /*0508*/ 	.word	0x000000ff
        /*050c*/ 	.word	0x00000108
        /*0510*/ 	.short	0x0100
        /*0512*/ 	.byte	0x05
	.zero		1


	//   ....[67]....
        /*0514*/ 	.word	0x00000a00
        /*0518*/ 	.word	0x000000ff
        /*051c*/ 	.word	0x00000290
        /*0520*/ 	.short	0x0100
        /*0522*/ 	.byte	0x05
	.zero		1


	//   ....[68]....
        /*0524*/ 	.word	0x00000a10
        /*0528*/ 	.word	0x000000ff
        /*052c*/ 	.word	0x00000110
        /*0530*/ 	.short	0x0100
        /*0532*/ 	.byte	0x05
	.zero		1


	//   ....[69]....
        /*0534*/ 	.word	0x00000a20
        /*0538*/ 	.word	0x000000ff
        /*053c*/ 	.word	0x00000298
        /*0540*/ 	.short	0x0100
        /*0542*/ 	.byte	0x05
	.zero		1


	//   ....[70]....
        /*0544*/ 	.word	0x00000a30
        /*0548*/ 	.word	0x000000ff
        /*054c*/ 	.word	0x00000118
        /*0550*/ 	.short	0x0100
        /*0552*/ 	.byte	0x05
	.zero		1


	//   ....[71]....
        /*0554*/ 	.word	0x00000a40
        /*0558*/ 	.word	0x000000ff
        /*055c*/ 	.word	0x000002a0
        /*0560*/ 	.short	0x0100
        /*0562*/ 	.byte	0x05
	.zero		1


	//   ....[72]....
        /*0564*/ 	.word	0x00000a50
        /*0568*/ 	.word	0x000000ff
        /*056c*/ 	.word	0x00000120
        /*0570*/ 	.short	0x0100
        /*0572*/ 	.byte	0x05
	.zero		1


	//   ....[73]....
        /*0574*/ 	.word	0x00000a60
        /*0578*/ 	.word	0x000000ff
        /*057c*/ 	.word	0x000002a8
        /*0580*/ 	.short	0x0100
        /*0582*/ 	.byte	0x05
	.zero		1


	//   ....[74]....
        /*0584*/ 	.word	0x00000a70
        /*0588*/ 	.word	0x000000ff
        /*058c*/ 	.word	0x00000128
        /*0590*/ 	.short	0x0100
        /*0592*/ 	.byte	0x05
	.zero		1


	//   ....[75]....
        /*0594*/ 	.word	0x00000a80
        /*0598*/ 	.word	0x000000ff
        /*059c*/ 	.word	0x000002b0
        /*05a0*/ 	.short	0x0100
        /*05a2*/ 	.byte	0x05
	.zero		1


	//   ....[76]....
        /*05a4*/ 	.word	0x00000a90
        /*05a8*/ 	.word	0x000000ff
        /*05ac*/ 	.word	0x00000130
        /*05b0*/ 	.short	0x0100
        /*05b2*/ 	.byte	0x05
	.zero		1


	//   ....[77]....
        /*05b4*/ 	.word	0x00000aa0
        /*05b8*/ 	.word	0x000000ff
        /*05bc*/ 	.word	0x000002b8
        /*05c0*/ 	.short	0x0100
        /*05c2*/ 	.byte	0x05
	.zero		1


	//   ....[78]....
        /*05c4*/ 	.word	0x00000ab0
        /*05c8*/ 	.word	0x000000ff
        /*05cc*/ 	.word	0x00000138
        /*05d0*/ 	.short	0x0100
        /*05d2*/ 	.byte	0x05
	.zero		1


	//   ....[79]....
        /*05d4*/ 	.word	0x00000ac0
        /*05d8*/ 	.word	0x000000ff
        /*05dc*/ 	.word	0x000002c0
        /*05e0*/ 	.short	0x0100
        /*05e2*/ 	.byte	0x05
	.zero		1


	//   ....[80]....
        /*05e4*/ 	.word	0x00000ad0
        /*05e8*/ 	.word	0x000000ff
        /*05ec*/ 	.word	0x00000140
        /*05f0*/ 	.short	0x0100
        /*05f2*/ 	.byte	0x05
	.zero		1


	//   ....[81]....
        /*05f4*/ 	.word	0x00000ae0
        /*05f8*/ 	.word	0x000000ff
        /*05fc*/ 	.word	0x000002c8
        /*0600*/ 	.short	0x0100
        /*0602*/ 	.byte	0x05
	.zero		1


	//   ....[82]....
        /*0604*/ 	.word	0x00000af0
        /*0608*/ 	.word	0x000000ff
        /*060c*/ 	.word	0x00000148
        /*0610*/ 	.short	0x0100
        /*0612*/ 	.byte	0x05
	.zero		1


	//   ....[83]....
        /*0614*/ 	.word	0x00000b00
        /*0618*/ 	.word	0x000000ff
        /*061c*/ 	.word	0x000002d0
        /*0620*/ 	.short	0x0100
        /*0622*/ 	.byte	0x05
	.zero		1


	//   ....[84]....
        /*0624*/ 	.word	0x00000b10
        /*0628*/ 	.word	0x000000ff
        /*062c*/ 	.word	0x00000150
        /*0630*/ 	.short	0x0100
        /*0632*/ 	.byte	0x05
	.zero		1


	//   ....[85]....
        /*0634*/ 	.word	0x00000b20
        /*0638*/ 	.word	0x000000ff
        /*063c*/ 	.word	0x000002d8
        /*0640*/ 	.short	0x0100
        /*0642*/ 	.byte	0x05
	.zero		1


	//   ....[86]....
        /*0644*/ 	.word	0x00000b30
        /*0648*/ 	.word	0x000000ff
        /*064c*/ 	.word	0x00000158
        /*0650*/ 	.short	0x0100
        /*0652*/ 	.byte	0x05
	.zero		1


	//   ....[87]....
        /*0654*/ 	.word	0x00000b40
        /*0658*/ 	.word	0x000000ff
        /*065c*/ 	.word	0x000002e0
        /*0660*/ 	.short	0x0100
        /*0662*/ 	.byte	0x05
	.zero		1


	//   ....[88]....
        /*0664*/ 	.word	0x00000b50
        /*0668*/ 	.word	0x000000ff
        /*066c*/ 	.word	0x00000160
        /*0670*/ 	.short	0x0100
        /*0672*/ 	.byte	0x05
	.zero		1


	//   ....[89]....
        /*0674*/ 	.word	0x00000b60
        /*0678*/ 	.word	0x000000ff
        /*067c*/ 	.word	0x000002e8
        /*0680*/ 	.short	0x0100
        /*0682*/ 	.byte	0x05
	.zero		1


	//   ....[90]....
        /*0684*/ 	.word	0x00000b70
        /*0688*/ 	.word	0x000000ff
        /*068c*/ 	.word	0x00000168
        /*0690*/ 	.short	0x0100
        /*0692*/ 	.byte	0x05
	.zero		1


	//   ....[91]....
        /*0694*/ 	.word	0x00000b80
        /*0698*/ 	.word	0x000000ff
        /*069c*/ 	.word	0x000002f0
        /*06a0*/ 	.short	0x0100
        /*06a2*/ 	.byte	0x05
	.zero		1


	//   ....[92]....
        /*06a4*/ 	.word	0x00000b90
        /*06a8*/ 	.word	0x000000ff
        /*06ac*/ 	.word	0x00000170
        /*06b0*/ 	.short	0x0100
        /*06b2*/ 	.byte	0x05
	.zero		1


	//   ....[93]....
        /*06b4*/ 	.word	0x00000ba0
        /*06b8*/ 	.word	0x000000ff
        /*06bc*/ 	.word	0x000002f8
        /*06c0*/ 	.short	0x0100
        /*06c2*/ 	.byte	0x05
	.zero		1


	//   ....[94]....
        /*06c4*/ 	.word	0x00000bb0
        /*06c8*/ 	.word	0x000000ff
        /*06cc*/ 	.word	0x00000178
        /*06d0*/ 	.short	0x0100
        /*06d2*/ 	.byte	0x05
	.zero		1


	//   ....[95]....
        /*06d4*/ 	.word	0x00000bc0
        /*06d8*/ 	.word	0x000000ff
        /*06dc*/ 	.word	0x00000300
        /*06e0*/ 	.short	0x0100
        /*06e2*/ 	.byte	0x05
	.zero		1


	//   ....[96]....
        /*06e4*/ 	.word	0x00000bd0
        /*06e8*/ 	.word	0x000000ff
        /*06ec*/ 	.word	0x00000180
        /*06f0*/ 	.short	0x0100
        /*06f2*/ 	.byte	0x05
	.zero		1


	//   ....[97]....
        /*06f4*/ 	.word	0x00000be0
        /*06f8*/ 	.word	0x000000ff
        /*06fc*/ 	.word	0x00000308
        /*0700*/ 	.short	0x0100
        /*0702*/ 	.byte	0x05
	.zero		1


	//   ....[98]....
        /*0704*/ 	.word	0x00000d20
        /*0708*/ 	.word	0x000000ff
        /*070c*/ 	.word	0x00000310
        /*0710*/ 	.short	0x0100
        /*0712*/ 	.byte	0x07
	.zero		1


	//   ....[99]....
        /*0714*/ 	.word	0x00000d30
        /*0718*/ 	.word	0x000000ff
        /*071c*/ 	.word	0x00000320
        /*0720*/ 	.short	0x0100
        /*0722*/ 	.byte	0x07
	.zero		1


	//   ....[100]....
        /*0724*/ 	.word	0x00000d40
        /*0728*/ 	.word	0x000000ff
        /*072c*/ 	.word	0x00000318
        /*0730*/ 	.short	0x0100
        /*0732*/ 	.byte	0x07
	.zero		1


	//   ....[101]....
        /*0734*/ 	.word	0x00000d50
        /*0738*/ 	.word	0x000000ff
        /*073c*/ 	.word	0x00000328
        /*0740*/ 	.short	0x0100
        /*0742*/ 	.byte	0x07
	.zero		1


	//   ....[102]....
        /*0744*/ 	.word	0x00000e40
        /*0748*/ 	.word	0x000000ff
        /*074c*/ 	.word	0x00000330
        /*0750*/ 	.short	0x0100
        /*0752*/ 	.byte	0x05
	.zero		1


	//   ....[103]....
        /*0754*/ 	.word	0x00000e50
        /*0758*/ 	.word	0x000000ff
        /*075c*/ 	.word	0x00000338
        /*0760*/ 	.short	0x0100
        /*0762*/ 	.byte	0x05
	.zero		1


	//   ....[104]....
        /*0764*/ 	.word	0x00000f90
        /*0768*/ 	.word	0x000000ff
        /*076c*/ 	.word	0x00000340
        /*0770*/ 	.short	0x0100
        /*0772*/ 	.byte	0x05
	.zero		1


	//   ....[105]....
        /*0774*/ 	.word	0x00000fa0
        /*0778*/ 	.word	0x000000ff
        /*077c*/ 	.word	0x00000350
        /*0780*/ 	.short	0x0100
        /*0782*/ 	.byte	0x05
	.zero		1


	//   ....[106]....
        /*0784*/ 	.word	0x00000fb0
        /*0788*/ 	.word	0x000000ff
        /*078c*/ 	.word	0x00000348
        /*0790*/ 	.short	0x0100
        /*0792*/ 	.byte	0x05
	.zero		1


	//   ....[107]....
        /*0794*/ 	.word	0x00000fc0
        /*0798*/ 	.word	0x000000ff
        /*079c*/ 	.word	0x00000358
        /*07a0*/ 	.short	0x0100
        /*07a2*/ 	.byte	0x05
	.zero		1


	//   ....[108]....
        /*07a4*/ 	.word	0x000010f0
        /*07a8*/ 	.word	0x000000ff
        /*07ac*/ 	.word	0x00000360
        /*07b0*/ 	.short	0x0100
        /*07b2*/ 	.byte	0x07
	.zero		1


	//   ....[109]....
        /*07b4*/ 	.word	0x00001100
        /*07b8*/ 	.word	0x000000ff
        /*07bc*/ 	.word	0x00000380
        /*07c0*/ 	.short	0x0100
        /*07c2*/ 	.byte	0x07
	.zero		1


	//   ....[110]....
        /*07c4*/ 	.word	0x00001110
        /*07c8*/ 	.word	0x000000ff
        /*07cc*/ 	.word	0x00000368
        /*07d0*/ 	.short	0x0100
        /*07d2*/ 	.byte	0x07
	.zero		1


	//   ....[111]....
        /*07d4*/ 	.word	0x00001120
        /*07d8*/ 	.word	0x000000ff
        /*07dc*/ 	.word	0x00000388
        /*07e0*/ 	.short	0x0100
        /*07e2*/ 	.byte	0x07
	.zero		1


	//   ....[112]....
        /*07e4*/ 	.word	0x00001130
        /*07e8*/ 	.word	0x000000ff
        /*07ec*/ 	.word	0x00000370
        /*07f0*/ 	.short	0x0100
        /*07f2*/ 	.byte	0x07
	.zero		1


	//   ....[113]....
        /*07f4*/ 	.word	0x00001140
        /*07f8*/ 	.word	0x000000ff
        /*07fc*/ 	.word	0x00000390
        /*0800*/ 	.short	0x0100
        /*0802*/ 	.byte	0x07
	.zero		1


	//   ....[114]....
        /*0804*/ 	.word	0x00001150
        /*0808*/ 	.word	0x000000ff
        /*080c*/ 	.word	0x00000378
        /*0810*/ 	.short	0x0100
        /*0812*/ 	.byte	0x07
	.zero		1


	//   ....[115]....
        /*0814*/ 	.word	0x00001160
        /*0818*/ 	.word	0x000000ff
        /*081c*/ 	.word	0x00000398
        /*0820*/ 	.short	0x0100
        /*0822*/ 	.byte	0x07
	.zero		1


	//   ....[116]....
        /*0824*/ 	.word	0x00001250
        /*0828*/ 	.word	0x000000ff
        /*082c*/ 	.word	0x000003a0
        /*0830*/ 	.short	0x0100
        /*0832*/ 	.byte	0x05
	.zero		1


	//   ....[117]....
        /*0834*/ 	.word	0x00001260
        /*0838*/ 	.word	0x000000ff
        /*083c*/ 	.word	0x000003b0
        /*0840*/ 	.short	0x0100
        /*0842*/ 	.byte	0x05
	.zero		1


	//   ....[118]....
        /*0844*/ 	.word	0x00001270
        /*0848*/ 	.word	0x000000ff
        /*084c*/ 	.word	0x000003a8
        /*0850*/ 	.short	0x0100
        /*0852*/ 	.byte	0x05
	.zero		1


	//   ....[119]....
        /*0854*/ 	.word	0x00001280
        /*0858*/ 	.word	0x000000ff
        /*085c*/ 	.word	0x000003b8
        /*0860*/ 	.short	0x0100
        /*0862*/ 	.byte	0x05
	.zero		1


	//   ....[120]....
        /*0864*/ 	.word	0x00001b50
        /*0868*/ 	.word	0x00000003
        /*086c*/ 	.word	0x000003b0
        /*0870*/ 	.short	0x010a
        /*0872*/ 	.byte	0xff
	.zero		1


	//   ....[121]....
        /*0874*/ 	.word	0x00001b80
        /*0878*/ 	.word	0x00000003
        /*087c*/ 	.word	0x000003a0
        /*0880*/ 	.short	0x0101
        /*0882*/ 	.byte	0xff
	.zero		1


	//   ....[122]....
        /*0884*/ 	.word	0x00001c50
        /*0888*/ 	.word	0x000000ff
        /*088c*/ 	.word	0x00000188
        /*0890*/ 	.short	0x010a
        /*0892*/ 	.byte	0x08
	.zero		1


	//   ....[123]....
        /*0894*/ 	.word	0x00001cf0
        /*0898*/ 	.word	0x000000ff
        /*089c*/ 	.word	0x00000188
        /*08a0*/ 	.short	0x010a
        /*08a2*/ 	.byte	0x21
	.zero		1


	//   ....[124]....
        /*08a4*/ 	.word	0x00001e40
        /*08a8*/ 	.word	0x000000ff
        /*08ac*/ 	.word	0x00000188
        /*08b0*/ 	.short	0x010a
        /*08b2*/ 	.byte	0x08
	.zero		1


	//   ....[125]....
        /*08b4*/ 	.word	0x00001f50
        /*08b8*/ 	.word	0x000000ff
        /*08bc*/ 	.word	0x00000338
        /*08c0*/ 	.short	0x0101
        /*08c2*/ 	.byte	0x04
	.zero		1


	//   ....[126]....
        /*08c4*/ 	.word	0x00001f70
        /*08c8*/ 	.word	0x000000ff
        /*08cc*/ 	.word	0x00000188
        /*08d0*/ 	.short	0x010a
        /*08d2*/ 	.byte	0x08
	.zero		1


	//   ....[127]....
        /*08d4*/ 	.word	0x00001ff0
        /*08d8*/ 	.word	0x000000ff
        /*08dc*/ 	.word	0x00000188
        /*08e0*/ 	.short	0x010a
        /*08e2*/ 	.byte	0x11
	.zero		1


	//   ....[128]....
        /*08e4*/ 	.word	0x00002140
        /*08e8*/ 	.word	0x000000ff
        /*08ec*/ 	.word	0x00000188
        /*08f0*/ 	.short	0x010a
        /*08f2*/ 	.byte	0x08
	.zero		1


	//   ....[129]....
        /*08f4*/ 	.word	0x00002280
        /*08f8*/ 	.word	0x00000002
        /*08fc*/ 	.word	0x00000340
        /*0900*/ 	.short	0x010a
        /*0902*/ 	.byte	0xff
	.zero		1


	//   ....[130]....
        /*0904*/ 	.word	0x00002340
        /*0908*/ 	.word	0x00000002
        /*090c*/ 	.word	0x00000000
        /*0910*/ 	.short	0x0101
        /*0912*/ 	.byte	0xff
	.zero		1


	//   ....[131]....
        /*0914*/ 	.word	0x000028a0
        /*0918*/ 	.word	0x000000ff
        /*091c*/ 	.word	0x00000000
        /*0920*/ 	.short	0x010a
        /*0922*/ 	.byte	0x05
	.zero		1


	//   ....[132]....
        /*0924*/ 	.word	0x00002930
        /*0928*/ 	.word	0x000000ff
        /*092c*/ 	.word	0x00000000
        /*0930*/ 	.short	0x010a
        /*0932*/ 	.byte	0x05
	.zero		1


	//   ....[133]....
        /*0934*/ 	.word	0x000029c0
        /*0938*/ 	.word	0x000000ff
        /*093c*/ 	.word	0x00000000
        /*0940*/ 	.short	0x010a
        /*0942*/ 	.byte	0x05
	.zero		1


	//   ....[134]....
        /*0944*/ 	.word	0x00002a50
        /*0948*/ 	.word	0x000000ff
        /*094c*/ 	.word	0x00000000
        /*0950*/ 	.short	0x010a
        /*0952*/ 	.byte	0x05
	.zero		1


	//   ....[135]....
        /*0954*/ 	.word	0x00002ae0
        /*0958*/ 	.word	0x000000ff
        /*095c*/ 	.word	0x00000000
        /*0960*/ 	.short	0x010a
        /*0962*/ 	.byte	0x05
	.zero		1


	//   ....[136]....
        /*0964*/ 	.word	0x00002b70
        /*0968*/ 	.word	0x000000ff
        /*096c*/ 	.word	0x00000000
        /*0970*/ 	.short	0x010a
        /*0972*/ 	.byte	0x05
	.zero		1


	//   ....[137]....
        /*0974*/ 	.word	0x00002c00
        /*0978*/ 	.word	0x000000ff
        /*097c*/ 	.word	0x00000000
        /*0980*/ 	.short	0x010a
        /*0982*/ 	.byte	0x05
	.zero		1


	//   ....[138]....
        /*0984*/ 	.word	0x00002c90
        /*0988*/ 	.word	0x000000ff
        /*098c*/ 	.word	0x00000000
        /*0990*/ 	.short	0x010a
        /*0992*/ 	.byte	0x05
	.zero		1


	//   ....[139]....
        /*0994*/ 	.word	0x00002d20
        /*0998*/ 	.word	0x000000ff
        /*099c*/ 	.word	0x00000000
        /*09a0*/ 	.short	0x010a
        /*09a2*/ 	.byte	0x05
	.zero		1


	//   ....[140]....
        /*09a4*/ 	.word	0x00002db0
        /*09a8*/ 	.word	0x000000ff
        /*09ac*/ 	.word	0x00000000
        /*09b0*/ 	.short	0x010a
        /*09b2*/ 	.byte	0x05
	.zero		1


	//   ....[141]....
        /*09b4*/ 	.word	0x00002e40
        /*09b8*/ 	.word	0x000000ff
        /*09bc*/ 	.word	0x00000000
        /*09c0*/ 	.short	0x010a
        /*09c2*/ 	.byte	0x05
	.zero		1


	//   ....[142]....
        /*09c4*/ 	.word	0x00002ed0
        /*09c8*/ 	.word	0x000000ff
        /*09cc*/ 	.word	0x00000000
        /*09d0*/ 	.short	0x010a
        /*09d2*/ 	.byte	0x05
	.zero		1


	//   ....[143]....
        /*09d4*/ 	.word	0x00002f60
        /*09d8*/ 	.word	0x000000ff
        /*09dc*/ 	.word	0x00000000
        /*09e0*/ 	.short	0x010a
        /*09e2*/ 	.byte	0x05
	.zero		1


	//   ....[144]....
        /*09e4*/ 	.word	0x00002ff0
        /*09e8*/ 	.word	0x000000ff
        /*09ec*/ 	.word	0x00000000
        /*09f0*/ 	.short	0x010a
        /*09f2*/ 	.byte	0x05
	.zero		1


	//   ....[145]....
        /*09f4*/ 	.word	0x00003080
        /*09f8*/ 	.word	0x000000ff
        /*09fc*/ 	.word	0x00000000
        /*0a00*/ 	.short	0x010a
        /*0a02*/ 	.byte	0x05
	.zero		1


	//   ....[146]....
        /*0a04*/ 	.word	0x00003110
        /*0a08*/ 	.word	0x000000ff
        /*0a0c*/ 	.word	0x00000000
        /*0a10*/ 	.short	0x010a
        /*0a12*/ 	.byte	0x05
	.zero		1


	//   ....[147]....
        /*0a14*/ 	.word	0x000031a0
        /*0a18*/ 	.word	0x000000ff
        /*0a1c*/ 	.word	0x00000000
        /*0a20*/ 	.short	0x010a
        /*0a22*/ 	.byte	0x05
	.zero		1


	//   ....[148]....
        /*0a24*/ 	.word	0x00003230
        /*0a28*/ 	.word	0x000000ff
        /*0a2c*/ 	.word	0x00000000
        /*0a30*/ 	.short	0x010a
        /*0a32*/ 	.byte	0x05
	.zero		1


	//   ....[149]....
        /*0a34*/ 	.word	0x000032c0
        /*0a38*/ 	.word	0x000000ff
        /*0a3c*/ 	.word	0x00000000
        /*0a40*/ 	.short	0x010a
        /*0a42*/ 	.byte	0x05
	.zero		1


	//   ....[150]....
        /*0a44*/ 	.word	0x00003350
        /*0a48*/ 	.word	0x000000ff
        /*0a4c*/ 	.word	0x00000000
        /*0a50*/ 	.short	0x010a
        /*0a52*/ 	.byte	0x05
	.zero		1


	//   ....[151]....
        /*0a54*/ 	.word	0x000033e0
        /*0a58*/ 	.word	0x000000ff
        /*0a5c*/ 	.word	0x00000000
        /*0a60*/ 	.short	0x010a
        /*0a62*/ 	.byte	0x05
	.zero		1


	//   ....[152]....
        /*0a64*/ 	.word	0x00003470
        /*0a68*/ 	.word	0x000000ff
        /*0a6c*/ 	.word	0x00000000
        /*0a70*/ 	.short	0x010a
        /*0a72*/ 	.byte	0x05
	.zero		1


	//   ....[153]....
        /*0a74*/ 	.word	0x00003500
        /*0a78*/ 	.word	0x000000ff
        /*0a7c*/ 	.word	0x00000000
        /*0a80*/ 	.short	0x010a
        /*0a82*/ 	.byte	0x05
	.zero		1


	//   ....[154]....
        /*0a84*/ 	.word	0x00003590
        /*0a88*/ 	.word	0x000000ff
        /*0a8c*/ 	.word	0x00000000
        /*0a90*/ 	.short	0x010a
        /*0a92*/ 	.byte	0x05
	.zero		1


	//   ....[155]....
        /*0a94*/ 	.word	0x00003620
        /*0a98*/ 	.word	0x000000ff
        /*0a9c*/ 	.word	0x00000000
        /*0aa0*/ 	.short	0x010a
        /*0aa2*/ 	.byte	0x05
	.zero		1


	//   ....[156]....
        /*0aa4*/ 	.word	0x000036b0
        /*0aa8*/ 	.word	0x000000ff
        /*0aac*/ 	.word	0x00000000
        /*0ab0*/ 	.short	0x010a
        /*0ab2*/ 	.byte	0x05
	.zero		1


	//   ....[157]....
        /*0ab4*/ 	.word	0x00003740
        /*0ab8*/ 	.word	0x000000ff
        /*0abc*/ 	.word	0x00000000
        /*0ac0*/ 	.short	0x010a
        /*0ac2*/ 	.byte	0x05
	.zero		1


	//   ....[158]....
        /*0ac4*/ 	.word	0x000037d0
        /*0ac8*/ 	.word	0x000000ff
        /*0acc*/ 	.word	0x00000000
        /*0ad0*/ 	.short	0x010a
        /*0ad2*/ 	.byte	0x05
	.zero		1


	//   ....[159]....
        /*0ad4*/ 	.word	0x00003860
        /*0ad8*/ 	.word	0x000000ff
        /*0adc*/ 	.word	0x00000000
        /*0ae0*/ 	.short	0x010a
        /*0ae2*/ 	.byte	0x05
	.zero		1


	//   ....[160]....
        /*0ae4*/ 	.word	0x000038f0
        /*0ae8*/ 	.word	0x000000ff
        /*0aec*/ 	.word	0x00000000
        /*0af0*/ 	.short	0x010a
        /*0af2*/ 	.byte	0x05
	.zero		1


	//   ....[161]....
        /*0af4*/ 	.word	0x00003980
        /*0af8*/ 	.word	0x000000ff
        /*0afc*/ 	.word	0x00000000
        /*0b00*/ 	.short	0x010a
        /*0b02*/ 	.byte	0x05
	.zero		1


	//   ....[162]....
        /*0b04*/ 	.word	0x00003a10
        /*0b08*/ 	.word	0x000000ff
        /*0b0c*/ 	.word	0x00000000
        /*0b10*/ 	.short	0x010a
        /*0b12*/ 	.byte	0x05
	.zero		1


	//   ....[163]....
        /*0b14*/ 	.word	0x00003aa0
        /*0b18*/ 	.word	0x000000ff
        /*0b1c*/ 	.word	0x00000000
        /*0b20*/ 	.short	0x010a
        /*0b22*/ 	.byte	0x05
	.zero		1


	//   ....[164]....
        /*0b24*/ 	.word	0x00003b30
        /*0b28*/ 	.word	0x000000ff
        /*0b2c*/ 	.word	0x00000000
        /*0b30*/ 	.short	0x010a
        /*0b32*/ 	.byte	0x05
	.zero		1


	//   ....[165]....
        /*0b34*/ 	.word	0x00003bc0
        /*0b38*/ 	.word	0x000000ff
        /*0b3c*/ 	.word	0x00000000
        /*0b40*/ 	.short	0x010a
        /*0b42*/ 	.byte	0x05
	.zero		1


	//   ....[166]....
        /*0b44*/ 	.word	0x00003c50
        /*0b48*/ 	.word	0x000000ff
        /*0b4c*/ 	.word	0x00000000
        /*0b50*/ 	.short	0x010a
        /*0b52*/ 	.byte	0x05
	.zero		1


	//   ....[167]....
        /*0b54*/ 	.word	0x00003ce0
        /*0b58*/ 	.word	0x000000ff
        /*0b5c*/ 	.word	0x00000000
        /*0b60*/ 	.short	0x010a
        /*0b62*/ 	.byte	0x05
	.zero		1


	//   ....[168]....
        /*0b64*/ 	.word	0x00003d70
        /*0b68*/ 	.word	0x000000ff
        /*0b6c*/ 	.word	0x00000000
        /*0b70*/ 	.short	0x010a
        /*0b72*/ 	.byte	0x05
	.zero		1


	//   ....[169]....
        /*0b74*/ 	.word	0x00003e00
        /*0b78*/ 	.word	0x000000ff
        /*0b7c*/ 	.word	0x00000000
        /*0b80*/ 	.short	0x010a
        /*0b82*/ 	.byte	0x05
	.zero		1


	//   ....[170]....
        /*0b84*/ 	.word	0x00003e90
        /*0b88*/ 	.word	0x000000ff
        /*0b8c*/ 	.word	0x00000000
        /*0b90*/ 	.short	0x010a
        /*0b92*/ 	.byte	0x05
	.zero		1


	//   ....[171]....
        /*0b94*/ 	.word	0x00003f20
        /*0b98*/ 	.word	0x000000ff
        /*0b9c*/ 	.word	0x00000000
        /*0ba0*/ 	.short	0x010a
        /*0ba2*/ 	.byte	0x05
	.zero		1


	//   ....[172]....
        /*0ba4*/ 	.word	0x00003fb0
        /*0ba8*/ 	.word	0x000000ff
        /*0bac*/ 	.word	0x00000000
        /*0bb0*/ 	.short	0x010a
        /*0bb2*/ 	.byte	0x05
	.zero		1


	//   ....[173]....
        /*0bb4*/ 	.word	0x00004040
        /*0bb8*/ 	.word	0x000000ff
        /*0bbc*/ 	.word	0x00000000
        /*0bc0*/ 	.short	0x010a
        /*0bc2*/ 	.byte	0x05
	.zero		1


	//   ....[174]....
        /*0bc4*/ 	.word	0x000040d0
        /*0bc8*/ 	.word	0x000000ff
        /*0bcc*/ 	.word	0x00000000
        /*0bd0*/ 	.short	0x010a
        /*0bd2*/ 	.byte	0x05
	.zero		1


	//   ....[175]....
        /*0bd4*/ 	.word	0x00004160
        /*0bd8*/ 	.word	0x000000ff
        /*0bdc*/ 	.word	0x00000000
        /*0be0*/ 	.short	0x010a
        /*0be2*/ 	.byte	0x05
	.zero		1


	//   ....[176]....
        /*0be4*/ 	.word	0x000041f0
        /*0be8*/ 	.word	0x000000ff
        /*0bec*/ 	.word	0x00000000
        /*0bf0*/ 	.short	0x010a
        /*0bf2*/ 	.byte	0x05
	.zero		1


	//   ....[177]....
        /*0bf4*/ 	.word	0x00004280
        /*0bf8*/ 	.word	0x000000ff
        /*0bfc*/ 	.word	0x00000000
        /*0c00*/ 	.short	0x010a
        /*0c02*/ 	.byte	0x05
	.zero		1


	//   ....[178]....
        /*0c04*/ 	.word	0x00004310
        /*0c08*/ 	.word	0x000000ff
        /*0c0c*/ 	.word	0x00000000
        /*0c10*/ 	.short	0x010a
        /*0c12*/ 	.byte	0x05
	.zero		1


	//   ....[179]....
        /*0c14*/ 	.word	0x000043b0
        /*0c18*/ 	.word	0x00000000
        /*0c1c*/ 	.word	0x00000000
        /*0c20*/ 	.short	0x010a
        /*0c22*/ 	.byte	0xff
	.zero		1


	//   ....[180]....
        /*0c24*/ 	.word	0x000044d0
        /*0c28*/ 	.word	0x00000000
        /*0c2c*/ 	.word	0x000003a0
        /*0c30*/ 	.short	0x010a
        /*0c32*/ 	.byte	0xff
	.zero		1


	//   ....[181]....
        /*0c34*/ 	.word	0x00004530
        /*0c38*/ 	.word	0x00000004
        /*0c3c*/ 	.word	0x00000000
        /*0c40*/ 	.short	0x0101
        /*0c42*/ 	.byte	0xff
	.zero		1


	//   ....[182]....
        /*0c44*/ 	.word	0x00004550
        /*0c48*/ 	.word	0x000000ff
        /*0c4c*/ 	.word	0x00000350
        /*0c50*/ 	.short	0x010a
        /*0c52*/ 	.byte	0x05
	.zero		1


	//   ....[183]....
        /*0c54*/ 	.word	0x00004670
        /*0c58*/ 	.word	0x00000000
        /*0c5c*/ 	.word	0x00000340
        /*0c60*/ 	.short	0x010a
        /*0c62*/ 	.byte	0xff
	.zero		1


	//   ....[184]....
        /*0c64*/ 	.word	0x00004780
        /*0c68*/ 	.word	0x00000000
        /*0c6c*/ 	.word	0x00000000
        /*0c70*/ 	.short	0x0101
        /*0c72*/ 	.byte	0xff
	.zero		1


	//   ....[185]....
        /*0c74*/ 	.word	0x00004810
        /*0c78*/ 	.word	0x000000ff
        /*0c7c*/ 	.word	0x00000350
        /*0c80*/ 	.short	0x0106
        /*0c82*/ 	.byte	0x05
	.zero		1


	//   ....[186]....
        /*0c84*/ 	.word	0x00004830
        /*0c88*/ 	.word	0x000000ff
        /*0c8c*/ 	.word	0x00000350
        /*0c90*/ 	.short	0x010a
        /*0c92*/ 	.byte	0x05
	.zero		1


	//   ....[187]....
        /*0c94*/ 	.word	0x000048c0
        /*0c98*/ 	.word	0x000000ff
        /*0c9c*/ 	.word	0x00000350
        /*0ca0*/ 	.short	0x0106
        /*0ca2*/ 	.byte	0x04
	.zero		1


	//   ....[188]....
        /*0ca4*/ 	.word	0x00004900
        /*0ca8*/ 	.word	0x00000000
        /*0cac*/ 	.word	0x00000350
        /*0cb0*/ 	.short	0x010a
        /*0cb2*/ 	.byte	0xff
	.zero		1


	//   ....[189]....
        /*0cb4*/ 	.word	0x00004e00
        /*0cb8*/ 	.word	0x00000000
        /*0cbc*/ 	.word	0x00000340
        /*0cc0*/ 	.short	0x010a
        /*0cc2*/ 	.byte	0xff
	.zero		1


	//   ....[190]....
        /*0cc4*/ 	.word	0x00004f00
        /*0cc8*/ 	.word	0x00000003
        /*0ccc*/ 	.word	0x00000000
        /*0cd0*/ 	.short	0x0101
        /*0cd2*/ 	.byte	0xff
	.zero		1


	//   ....[191]....
        /*0cd4*/ 	.word	0x00004f10
        /*0cd8*/ 	.word	0x000000ff
        /*0cdc*/ 	.word	0x00000000
        /*0ce0*/ 	.short	0x010a
        /*0ce2*/ 	.byte	0x04
	.zero		1


	//   ....[192]....
        /*0ce4*/ 	.word	0x00004f90
        /*0ce8*/ 	.word	0x000000ff
        /*0cec*/ 	.word	0x00000380
        /*0cf0*/ 	.short	0x010a
        /*0cf2*/ 	.byte	0x08
	.zero		1


	//   ....[193]....
        /*0cf4*/ 	.word	0x00005070
        /*0cf8*/ 	.word	0x000000ff
        /*0cfc*/ 	.word	0x00000000
        /*0d00*/ 	.short	0x010a
        /*0d02*/ 	.byte	0x07
	.zero		1


	//   ....[194]....
        /*0d04*/ 	.word	0x000051b0
        /*0d08*/ 	.word	0x000000ff
        /*0d0c*/ 	.word	0x00000000
        /*0d10*/ 	.short	0x010a
        /*0d12*/ 	.byte	0x04
	.zero		1


	//   ....[195]....
        /*0d14*/ 	.word	0x000053a0
        /*0d18*/ 	.word	0x000000ff
        /*0d1c*/ 	.word	0x00000000
        /*0d20*/ 	.short	0x010a
        /*0d22*/ 	.byte	0x05
	.zero		1


	//   ....[196]....
        /*0d24*/ 	.word	0x00005430
        /*0d28*/ 	.word	0x000000ff
        /*0d2c*/ 	.word	0x00000000
        /*0d30*/ 	.short	0x010a
        /*0d32*/ 	.byte	0x05
	.zero		1


	//   ....[197]....
        /*0d34*/ 	.word	0x000054c0
        /*0d38*/ 	.word	0x000000ff
        /*0d3c*/ 	.word	0x00000000
        /*0d40*/ 	.short	0x010a
        /*0d42*/ 	.byte	0x05
	.zero		1


	//   ....[198]....
        /*0d44*/ 	.word	0x00005550
        /*0d48*/ 	.word	0x000000ff
        /*0d4c*/ 	.word	0x00000000
        /*0d50*/ 	.short	0x010a
        /*0d52*/ 	.byte	0x07
	.zero		1


	//   ....[199]....
        /*0d54*/ 	.word	0x00005980
        /*0d58*/ 	.word	0x00000000
        /*0d5c*/ 	.word	0x00000340
        /*0d60*/ 	.short	0x010a
        /*0d62*/ 	.byte	0xff
	.zero		1


	//   ....[200]....
        /*0d64*/ 	.word	0x00005a60
        /*0d68*/ 	.word	0x00000000
        /*0d6c*/ 	.word	0x00000000
        /*0d70*/ 	.short	0x0101
        /*0d72*/ 	.byte	0xff
	.zero		1


	//   ....[201]....
        /*0d74*/ 	.word	0x00005d80
        /*0d78*/ 	.word	0x000000ff
        /*0d7c*/ 	.word	0x00000338
        /*0d80*/ 	.short	0x010a
        /*0d82*/ 	.byte	0x07
	.zero		1


	//   ....[202]....
        /*0d84*/ 	.word	0x00005f60
        /*0d88*/ 	.word	0x000000ff
        /*0d8c*/ 	.word	0x00000320
        /*0d90*/ 	.short	0x010a
        /*0d92*/ 	.byte	0x0d
	.zero		1


	//   ....[203]....
        /*0d94*/ 	.word	0x00006270
        /*0d98*/ 	.word	0x000000ff
        /*0d9c*/ 	.word	0x00000310
        /*0da0*/ 	.short	0x010b
        /*0da2*/ 	.byte	0x0d
	.zero		1


	//   ....[204]....
        /*0da4*/ 	.word	0x000062d0
        /*0da8*/ 	.word	0x000000ff
        /*0dac*/ 	.word	0x00000000
        /*0db0*/ 	.short	0x0101
        /*0db2*/ 	.byte	0x0e
	.zero		1


	//   ....[205]....
        /*0db4*/ 	.word	0x00006320
        /*0db8*/ 	.word	0x000000ff
        /*0dbc*/ 	.word	0x00000000
        /*0dc0*/ 	.short	0x010a
        /*0dc2*/ 	.byte	0x04
	.zero		1


	//   ....[206]....
        /*0dc4*/ 	.word	0x000063c0
        /*0dc8*/ 	.word	0x00000000
        /*0dcc*/ 	.word	0x00000000
        /*0dd0*/ 	.short	0x010a
        /*0dd2*/ 	.byte	0xff
	.zero		1


	//   ....[207]....
        /*0dd4*/ 	.word	0x000066f0
        /*0dd8*/ 	.word	0x00000000
        /*0ddc*/ 	.word	0x00000340
        /*0de0*/ 	.short	0x010a
        /*0de2*/ 	.byte	0xff
	.zero		1


	//   ....[208]....
        /*0de4*/ 	.word	0x00006800
        /*0de8*/ 	.word	0x00000000
        /*0dec*/ 	.word	0x00000000
        /*0df0*/ 	.short	0x0101
        /*0df2*/ 	.byte	0xff
	.zero		1


	//   ....[209]....
        /*0df4*/ 	.word	0x00007170
        /*0df8*/ 	.word	0x00000000
        /*0dfc*/ 	.word	0x00000310
        /*0e00*/ 	.short	0x010a
        /*0e02*/ 	.byte	0xff
	.zero		1


	//   ....[210]....
        /*0e04*/ 	.word	0x000071a0
        /*0e08*/ 	.word	0x00000042
        /*0e0c*/ 	.word	0x00000360
        /*0e10*/ 	.short	0x010a
        /*0e12*/ 	.byte	0xff
	.zero		1


	//   ....[211]....
        /*0e14*/ 	.word	0x000072c0
        /*0e18*/ 	.word	0x00000000
        /*0e1c*/ 	.word	0x00000310
        /*0e20*/ 	.short	0x010a
        /*0e22*/ 	.byte	0xff
	.zero		1


	//   ....[212]....
        /*0e24*/ 	.word	0x00007370
        /*0e28*/ 	.word	0x00000042
        /*0e2c*/ 	.word	0x00000360
        /*0e30*/ 	.short	0x010a
        /*0e32*/ 	.byte	0xff
	.zero		1


	//   ....[213]....
        /*0e34*/ 	.word	0x00007530
        /*0e38*/ 	.word	0x000000ff
        /*0e3c*/ 	.word	0x00000000
        /*0e40*/ 	.short	0x0101
        /*0e42*/ 	.byte	0x05
	.zero		1


	//   ....[214]....
        /*0e44*/ 	.word	0x00007820
        /*0e48*/ 	.word	0x00000002
        /*0e4c*/ 	.word	0x00000000
        /*0e50*/ 	.short	0x0101
        /*0e52*/ 	.byte	0xff
	.zero		1


	//   ....[215]....
        /*0e54*/ 	.word	0x00007ac0
        /*0e58*/ 	.word	0x00000003
        /*0e5c*/ 	.word	0x000003b0
        /*0e60*/ 	.short	0x010a
        /*0e62*/ 	.byte	0xff
	.zero		1


	//   ....[216]....
        /*0e64*/ 	.word	0x00007b20
        /*0e68*/ 	.word	0x00000002
        /*0e6c*/ 	.word	0x00000188
        /*0e70*/ 	.short	0x010a
        /*0e72*/ 	.byte	0xff
	.zero		1


	//   ....[217]....
        /*0e74*/ 	.word	0x00007b80
        /*0e78*/ 	.word	0x00000002
        /*0e7c*/ 	.word	0x00000188
        /*0e80*/ 	.short	0x010a
        /*0e82*/ 	.byte	0xff
	.zero		1


	//   ....[218]....
        /*0e84*/ 	.word	0x00007bd0
        /*0e88*/ 	.word	0x00000002
        /*0e8c*/ 	.word	0x00000340
        /*0e90*/ 	.short	0x010a
        /*0e92*/ 	.byte	0xff
	.zero		1


	//   ....[219]....
        /*0e94*/ 	.word	0x00007c30
        /*0e98*/ 	.word	0x00000000
        /*0e9c*/ 	.word	0x00000000
        /*0ea0*/ 	.short	0x010a
        /*0ea2*/ 	.byte	0xff
	.zero		1


	//   ....[220]....
        /*0ea4*/ 	.word	0x00007c90
        /*0ea8*/ 	.word	0x00000000
        /*0eac*/ 	.word	0x00000000
        /*0eb0*/ 	.short	0x010a
        /*0eb2*/ 	.byte	0xff
	.zero		1


	//   ....[221]....
        /*0eb4*/ 	.word	0x00007cf0
        /*0eb8*/ 	.word	0x00000000
        /*0ebc*/ 	.word	0x00000000
        /*0ec0*/ 	.short	0x010a
        /*0ec2*/ 	.byte	0xff
	.zero		1


	//   ....[222]....
        /*0ec4*/ 	.word	0x00007d50
        /*0ec8*/ 	.word	0x00000000
        /*0ecc*/ 	.word	0x00000000
        /*0ed0*/ 	.short	0x010a
        /*0ed2*/ 	.byte	0xff
	.zero		1


	//   ....[223]....
        /*0ed4*/ 	.word	0x00007db0
        /*0ed8*/ 	.word	0x00000000
        /*0edc*/ 	.word	0x00000000
        /*0ee0*/ 	.short	0x010a
        /*0ee2*/ 	.byte	0xff
	.zero		1


	//   ....[224]....
        /*0ee4*/ 	.word	0x00007e10
        /*0ee8*/ 	.word	0x00000000
        /*0eec*/ 	.word	0x00000000
        /*0ef0*/ 	.short	0x010a
        /*0ef2*/ 	.byte	0xff
	.zero		1


	//   ....[225]....
        /*0ef4*/ 	.word	0x00007e70
        /*0ef8*/ 	.word	0x00000000
        /*0efc*/ 	.word	0x00000000
        /*0f00*/ 	.short	0x010a
        /*0f02*/ 	.byte	0xff
	.zero		1


	//   ....[226]....
        /*0f04*/ 	.word	0x00007ed0
        /*0f08*/ 	.word	0x00000000
        /*0f0c*/ 	.word	0x00000000
        /*0f10*/ 	.short	0x010a
        /*0f12*/ 	.byte	0xff
	.zero		1


	//   ....[227]....
        /*0f14*/ 	.word	0x00007f30
        /*0f18*/ 	.word	0x00000000
        /*0f1c*/ 	.word	0x00000000
        /*0f20*/ 	.short	0x010a
        /*0f22*/ 	.byte	0xff
	.zero		1


	//   ....[228]....
        /*0f24*/ 	.word	0x00007f90
        /*0f28*/ 	.word	0x00000000
        /*0f2c*/ 	.word	0x00000000
        /*0f30*/ 	.short	0x010a
        /*0f32*/ 	.byte	0xff
	.zero		1


	//   ....[229]....
        /*0f34*/ 	.word	0x00007ff0
        /*0f38*/ 	.word	0x00000000
        /*0f3c*/ 	.word	0x00000000
        /*0f40*/ 	.short	0x010a
        /*0f42*/ 	.byte	0xff
	.zero		1


	//   ....[230]....
        /*0f44*/ 	.word	0x00008050
        /*0f48*/ 	.word	0x00000000
        /*0f4c*/ 	.word	0x00000000
        /*0f50*/ 	.short	0x010a
        /*0f52*/ 	.byte	0xff
	.zero		1


	//   ....[231]....
        /*0f54*/ 	.word	0x000080b0
        /*0f58*/ 	.word	0x00000000
        /*0f5c*/ 	.word	0x00000000
        /*0f60*/ 	.short	0x010a
        /*0f62*/ 	.byte	0xff
	.zero		1


	//   ....[232]....
        /*0f64*/ 	.word	0x00008110
        /*0f68*/ 	.word	0x00000000
        /*0f6c*/ 	.word	0x00000000
        /*0f70*/ 	.short	0x010a
        /*0f72*/ 	.byte	0xff
	.zero		1


	//   ....[233]....
        /*0f74*/ 	.word	0x00008170
        /*0f78*/ 	.word	0x00000000
        /*0f7c*/ 	.word	0x00000000
        /*0f80*/ 	.short	0x010a
        /*0f82*/ 	.byte	0xff
	.zero		1


	//   ....[234]....
        /*0f84*/ 	.word	0x000081d0
        /*0f88*/ 	.word	0x00000000
        /*0f8c*/ 	.word	0x00000000
        /*0f90*/ 	.short	0x010a
        /*0f92*/ 	.byte	0xff
	.zero		1


	//   ....[235]....
        /*0f94*/ 	.word	0x00008230
        /*0f98*/ 	.word	0x00000000
        /*0f9c*/ 	.word	0x00000000
        /*0fa0*/ 	.short	0x010a
        /*0fa2*/ 	.byte	0xff
	.zero		1


	//   ....[236]....
        /*0fa4*/ 	.word	0x00008290
        /*0fa8*/ 	.word	0x00000000
        /*0fac*/ 	.word	0x00000000
        /*0fb0*/ 	.short	0x010a
        /*0fb2*/ 	.byte	0xff
	.zero		1


	//   ....[237]....
        /*0fb4*/ 	.word	0x000082f0
        /*0fb8*/ 	.word	0x00000000
        /*0fbc*/ 	.word	0x00000000
        /*0fc0*/ 	.short	0x010a
        /*0fc2*/ 	.byte	0xff
	.zero		1


	//   ....[238]....
        /*0fc4*/ 	.word	0x00008350
        /*0fc8*/ 	.word	0x00000000
        /*0fcc*/ 	.word	0x00000000
        /*0fd0*/ 	.short	0x010a
        /*0fd2*/ 	.byte	0xff
	.zero		1


	//   ....[239]....
        /*0fd4*/ 	.word	0x000083b0
        /*0fd8*/ 	.word	0x00000000
        /*0fdc*/ 	.word	0x00000000
        /*0fe0*/ 	.short	0x010a
        /*0fe2*/ 	.byte	0xff
	.zero		1


	//   ....[240]....
        /*0fe4*/ 	.word	0x00008410
        /*0fe8*/ 	.word	0x00000000
        /*0fec*/ 	.word	0x00000000
        /*0ff0*/ 	.short	0x010a
        /*0ff2*/ 	.byte	0xff
	.zero		1


	//   ....[241]....
        /*0ff4*/ 	.word	0x00008470
        /*0ff8*/ 	.word	0x00000000
        /*0ffc*/ 	.word	0x00000000
        /*1000*/ 	.short	0x010a
        /*1002*/ 	.byte	0xff
	.zero		1


	//   ....[242]....
        /*1004*/ 	.word	0x000084d0
        /*1008*/ 	.word	0x00000000
        /*100c*/ 	.word	0x00000000
        /*1010*/ 	.short	0x010a
        /*1012*/ 	.byte	0xff
	.zero		1


	//   ....[243]....
        /*1014*/ 	.word	0x00008530
        /*1018*/ 	.word	0x00000000
        /*101c*/ 	.word	0x00000000
        /*1020*/ 	.short	0x010a
        /*1022*/ 	.byte	0xff
	.zero		1


	//   ....[244]....
        /*1024*/ 	.word	0x00008590
        /*1028*/ 	.word	0x00000000
        /*102c*/ 	.word	0x00000000
        /*1030*/ 	.short	0x010a
        /*1032*/ 	.byte	0xff
	.zero		1


	//   ....[245]....
        /*1034*/ 	.word	0x000085f0
        /*1038*/ 	.word	0x00000000
        /*103c*/ 	.word	0x00000000
        /*1040*/ 	.short	0x010a
        /*1042*/ 	.byte	0xff
	.zero		1


	//   ....[246]....
        /*1044*/ 	.word	0x00008650
        /*1048*/ 	.word	0x00000000
        /*104c*/ 	.word	0x00000000
        /*1050*/ 	.short	0x010a
        /*1052*/ 	.byte	0xff
	.zero		1


	//   ....[247]....
        /*1054*/ 	.word	0x000086b0
        /*1058*/ 	.word	0x00000000
        /*105c*/ 	.word	0x00000000
        /*1060*/ 	.short	0x010a
        /*1062*/ 	.byte	0xff
	.zero		1


	//   ....[248]....
        /*1064*/ 	.word	0x00008710
        /*1068*/ 	.word	0x00000000
        /*106c*/ 	.word	0x00000000
        /*1070*/ 	.short	0x010a
        /*1072*/ 	.byte	0xff
	.zero		1


	//   ....[249]....
        /*1074*/ 	.word	0x00008770
        /*1078*/ 	.word	0x00000000
        /*107c*/ 	.word	0x00000000
        /*1080*/ 	.short	0x010a
        /*1082*/ 	.byte	0xff
	.zero		1


	//   ....[250]....
        /*1084*/ 	.word	0x000087d0
        /*1088*/ 	.word	0x00000000
        /*108c*/ 	.word	0x00000000
        /*1090*/ 	.short	0x010a
        /*1092*/ 	.byte	0xff
	.zero		1


	//   ....[251]....
        /*1094*/ 	.word	0x00008830
        /*1098*/ 	.word	0x00000000
        /*109c*/ 	.word	0x00000000
        /*10a0*/ 	.short	0x010a
        /*10a2*/ 	.byte	0xff
	.zero		1


	//   ....[252]....
        /*10a4*/ 	.word	0x00008890
        /*10a8*/ 	.word	0x00000000
        /*10ac*/ 	.word	0x00000000
        /*10b0*/ 	.short	0x010a
        /*10b2*/ 	.byte	0xff
	.zero		1


	//   ....[253]....
        /*10b4*/ 	.word	0x000088f0
        /*10b8*/ 	.word	0x00000000
        /*10bc*/ 	.word	0x00000000
        /*10c0*/ 	.short	0x010a
        /*10c2*/ 	.byte	0xff
	.zero		1


	//   ....[254]....
        /*10c4*/ 	.word	0x00008950
        /*10c8*/ 	.word	0x00000000
        /*10cc*/ 	.word	0x00000000
        /*10d0*/ 	.short	0x010a
        /*10d2*/ 	.byte	0xff
	.zero		1


	//   ....[255]....
        /*10d4*/ 	.word	0x000089b0
        /*10d8*/ 	.word	0x00000000
        /*10dc*/ 	.word	0x00000000
        /*10e0*/ 	.short	0x010a
        /*10e2*/ 	.byte	0xff
	.zero		1


	//   ....[0]....
        /*10e4*/ 	.word	0x00008a10
        /*10e8*/ 	.word	0x00000000
        /*10ec*/ 	.word	0x00000000
        /*10f0*/ 	.short	0x010a
        /*10f2*/ 	.byte	0xff
	.zero		1


	//   ....[1]....
        /*10f4*/ 	.word	0x00008a70
        /*10f8*/ 	.word	0x00000000
        /*10fc*/ 	.word	0x00000000
        /*1100*/ 	.short	0x010a
        /*1102*/ 	.byte	0xff
	.zero		1


	//   ....[2]....
        /*1104*/ 	.word	0x00008ad0
        /*1108*/ 	.word	0x00000000
        /*110c*/ 	.word	0x00000000
        /*1110*/ 	.short	0x010a
        /*1112*/ 	.byte	0xff
	.zero		1


	//   ....[3]....
        /*1114*/ 	.word	0x00008b30
        /*1118*/ 	.word	0x00000000
        /*111c*/ 	.word	0x00000000
        /*1120*/ 	.short	0x010a
        /*1122*/ 	.byte	0xff
	.zero		1


	//   ....[4]....
        /*1124*/ 	.word	0x00008b90
        /*1128*/ 	.word	0x00000000
        /*112c*/ 	.word	0x00000000
        /*1130*/ 	.short	0x010a
        /*1132*/ 	.byte	0xff
	.zero		1


	//   ....[5]....
        /*1134*/ 	.word	0x00008bf0
        /*1138*/ 	.word	0x00000000
        /*113c*/ 	.word	0x00000000
        /*1140*/ 	.short	0x010a
        /*1142*/ 	.byte	0xff
	.zero		1


	//   ....[6]....
        /*1144*/ 	.word	0x00008c50
        /*1148*/ 	.word	0x00000000
        /*114c*/ 	.word	0x00000000
        /*1150*/ 	.short	0x010a
        /*1152*/ 	.byte	0xff
	.zero		1


	//   ....[7]....
        /*1154*/ 	.word	0x00008cb0
        /*1158*/ 	.word	0x00000000
        /*115c*/ 	.word	0x00000000
        /*1160*/ 	.short	0x010a
        /*1162*/ 	.byte	0xff
	.zero		1


	//   ....[8]....
        /*1164*/ 	.word	0x00008d10
        /*1168*/ 	.word	0x00000000
        /*116c*/ 	.word	0x00000000
        /*1170*/ 	.short	0x010a
        /*1172*/ 	.byte	0xff
	.zero		1


	//   ....[9]....
        /*1174*/ 	.word	0x00008d70
        /*1178*/ 	.word	0x00000000
        /*117c*/ 	.word	0x00000000
        /*1180*/ 	.short	0x010a
        /*1182*/ 	.byte	0xff
	.zero		1


	//   ....[10]....
        /*1184*/ 	.word	0x00008dd0
        /*1188*/ 	.word	0x00000000
        /*118c*/ 	.word	0x00000000
        /*1190*/ 	.short	0x010a
        /*1192*/ 	.byte	0xff
	.zero		1


	//   ....[11]....
        /*1194*/ 	.word	0x00008e20
        /*1198*/ 	.word	0x00000000
        /*119c*/ 	.word	0x000003a0
        /*11a0*/ 	.short	0x010a
        /*11a2*/ 	.byte	0xff
	.zero		1


	//   ....[12]....
        /*11a4*/ 	.word	0x00008e80
        /*11a8*/ 	.word	0x00000000
        /*11ac*/ 	.word	0x00000350
        /*11b0*/ 	.short	0x010a
        /*11b2*/ 	.byte	0xff
	.zero		1


	//   ....[13]....
        /*11b4*/ 	.word	0x00008ed0
        /*11b8*/ 	.word	0x00000000
        /*11bc*/ 	.word	0x00000340
        /*11c0*/ 	.short	0x010a
        /*11c2*/ 	.byte	0xff
	.zero		1


	//   ....[14]....
        /*11c4*/ 	.word	0x00008f30
        /*11c8*/ 	.word	0x00000000
        /*11cc*/ 	.word	0x00000350
        /*11d0*/ 	.short	0x010a
        /*11d2*/ 	.byte	0xff
	.zero		1


	//   ....[15]....
        /*11d4*/ 	.word	0x00008f80
        /*11d8*/ 	.word	0x00000000
        /*11dc*/ 	.word	0x00000340
        /*11e0*/ 	.short	0x010a
        /*11e2*/ 	.byte	0xff
	.zero		1


	//   ....[16]....
        /*11e4*/ 	.word	0x00008fe0
        /*11e8*/ 	.word	0x00000003
        /*11ec*/ 	.word	0x00000380
        /*11f0*/ 	.short	0x010a
        /*11f2*/ 	.byte	0xff
	.zero		1


	//   ....[17]....
        /*11f4*/ 	.word	0x00009040
        /*11f8*/ 	.word	0x00000000
        /*11fc*/ 	.word	0x00000000
        /*1200*/ 	.short	0x010a
        /*1202*/ 	.byte	0xff
	.zero		1


	//   ....[18]....
        /*1204*/ 	.word	0x000090a0
        /*1208*/ 	.word	0x00000000
        /*120c*/ 	.word	0x00000000
        /*1210*/ 	.short	0x010a
        /*1212*/ 	.byte	0xff
	.zero		1


	//   ....[19]....
        /*1214*/ 	.word	0x00009100
        /*1218*/ 	.word	0x00000000
        /*121c*/ 	.word	0x00000000
        /*1220*/ 	.short	0x010a
        /*1222*/ 	.byte	0xff
	.zero		1


	//   ....[20]....
        /*1224*/ 	.word	0x00009160
        /*1228*/ 	.word	0x00000000
        /*122c*/ 	.word	0x00000000
        /*1230*/ 	.short	0x010a
        /*1232*/ 	.byte	0xff
	.zero		1


	//   ....[21]....
        /*1234*/ 	.word	0x000091c0
        /*1238*/ 	.word	0x00000000
        /*123c*/ 	.word	0x00000000
        /*1240*/ 	.short	0x010a
        /*1242*/ 	.byte	0xff
	.zero		1


	//   ....[22]....
        /*1244*/ 	.word	0x00009210
        /*1248*/ 	.word	0x00000000
        /*124c*/ 	.word	0x00000340
        /*1250*/ 	.short	0x010a
        /*1252*/ 	.byte	0xff
	.zero		1


	//   ....[23]....
        /*1254*/ 	.word	0x00009270
        /*1258*/ 	.word	0x00000000
        /*125c*/ 	.word	0x00000338
        /*1260*/ 	.short	0x010a
        /*1262*/ 	.byte	0xff
	.zero		1


	//   ....[24]....
        /*1264*/ 	.word	0x000092d0
        /*1268*/ 	.word	0x00000003
        /*126c*/ 	.word	0x00000320
        /*1270*/ 	.short	0x010a
        /*1272*/ 	.byte	0xff
	.zero		1


	//   ....[25]....
        /*1274*/ 	.word	0x00009330
        /*1278*/ 	.word	0x00000000
        /*127c*/ 	.word	0x00000000
        /*1280*/ 	.short	0x010a
        /*1282*/ 	.byte	0xff
	.zero		1


	//   ....[26]....
        /*1284*/ 	.word	0x00009380
        /*1288*/ 	.word	0x00000000
        /*128c*/ 	.word	0x00000340
        /*1290*/ 	.short	0x010a
        /*1292*/ 	.byte	0xff
	.zero		1


	//   ....[27]....
        /*1294*/ 	.word	0x000093d0
        /*1298*/ 	.word	0x00000000
        /*129c*/ 	.word	0x00000310
        /*12a0*/ 	.short	0x010a
        /*12a2*/ 	.byte	0xff
	.zero		1


	//   ....[28]....
        /*12a4*/ 	.word	0x00009420
        /*12a8*/ 	.word	0x00000042
        /*12ac*/ 	.word	0x00000360
        /*12b0*/ 	.short	0x010a
        /*12b2*/ 	.byte	0xff
	.zero		1


	//----- nvinfo : EIATTR_NUM_MBARRIERS
	.align		4
.L_47:
        /*12b4*/ 	.byte	0x03, 0x38
        /*12b6*/ 	.short	0x0078


	//----- nvinfo : EIATTR_EXIT_INSTR_OFFSETS
	.align		4
        /*12b8*/ 	.byte	0x04, 0x1c
        /*12ba*/ 	.short	(.L_49 - .L_48)


	//   ....[0]....
.L_48:
        /*12bc*/ 	.word	0x000043e0


	//   ....[1]....
        /*12c0*/ 	.word	0x000048d0


	//   ....[2]....
        /*12c4*/ 	.word	0x00004930


	//   ....[3]....
        /*12c8*/ 	.word	0x000057b0


	//   ....[4]....
        /*12cc*/ 	.word	0x000063f0


	//   ....[5]....
        /*12d0*/ 	.word	0x00006430


	//   ....[6]....
        /*12d4*/ 	.word	0x000079d0


	//   ....[7]....
        /*12d8*/ 	.word	0x00007a50


	//   ....[8]....
        /*12dc*/ 	.word	0x00007a80


	//   ....[9]....
        /*12e0*/ 	.word	0x00007ab0


	//----- nvinfo : EIATTR_MAX_THREADS
	.align		4
.L_49:
        /*12e4*/ 	.byte	0x04, 0x05
        /*12e6*/ 	.short	(.L_51 - .L_50)
.L_50:
        /*12e8*/ 	.word	0x00000100
        /*12ec*/ 	.word	0x00000001
        /*12f0*/ 	.word	0x00000001


	//----- nvinfo : EIATTR_CRS_STACK_SIZE
	.align		4
.L_51:
        /*12f4*/ 	.byte	0x04, 0x1e
        /*12f6*/ 	.short	(.L_53 - .L_52)
.L_52:
        /*12f8*/ 	.word	0x00000000


	//----- nvinfo : EIATTR_CBANK_PARAM_SIZE
	.align		4
.L_53:
        /*12fc*/ 	.byte	0x03, 0x19
        /*12fe*/ 	.short	0x0800


	//----- nvinfo : EIATTR_PARAM_CBANK
	.align		4
        /*1300*/ 	.byte	0x04, 0x0a
        /*1302*/ 	.short	(.L_55 - .L_54)
	.align		4
.L_54:
        /*1304*/ 	.word	index@(.nv.constant0._ZN7cutlass13device_kernelINS_4gemm6kernel13GemmUniversalIN4cute5tupleIJiiiiEEENS1_10collective13CollectiveMmaINS1_35MainloopSm100TmaUmmaWarpSpecializedILi49ELi2ELi4ENS5_IJNS4_1CILi1EEESB_SB_EEEEENS5_IJNSA_ILi64EEENSA_ILi8EEENSA_ILi32EEEEEENS_10bfloat16_tENS5_IJlSB_lEEESI_NS5_IJSB_llEEENS4_8TiledMMAINS4_8MMA_AtomIJNS4_20SM100_MMA_F16BF16_SSISI_SI_fLi64ELi8ELNS4_4UMMA5MajorE0ELSP_1ELNSO_7ScaleInE0ELSQ_0EEEEEENS4_6LayoutISC_NS5_IJNSA_ILi0EEESU_SU_EEEEENS5_IJNS4_10UnderscoreESX_SX_EEEEENS4_13SM90_TMA_LOADENS4_14ComposedLayoutINS4_7SwizzleILi2ELi4ELi3EEENS4_18smem_ptr_flag_bitsILi16EEENST_INS5_IJSF_SG_EEENS5_IJSG_SB_EEEEEEEvNS4_8identityES10_NS11_INS12_ILi0ELi4ELi3EEES15_NST_INS5_IJSF_SF_EEENS5_IJSB_SF_EEEEEEEvS1A_EENS_8epilogue10collective18CollectiveEpilogueINS1H_23Sm100TmaWarpSpecializedILi2ELi1ELi4ELb1ELb0EEEJSH_NS5_IJNST_ISE_SB_EENST_ISF_SB_EEEEEfSJ_fSJ_NS1H_6fusion15FusionCallbacksIS1L_NS1P_17LinearCombinationIffffLNS_15FloatRoundStyleE2EEESH_S1O_JEEENS4_5SM1004TMEM4LOAD26SM100_TMEM_LOAD_16dp128b2xES10_NS11_INS12_ILi1ELi4ELi3EEENS14_ILi32EEENST_IS1C_NS5_IJSF_SB_EEEEEEENS4_17SM75_U32x4_LDSM_NENS4_14SM90_TMA_STOREES23_NS4_17SM90_U32x4_STSM_NENS4_39AutoVectorizingCopyWithAssumedAlignmentILi128EEEEEEvvEEEEvNT_6ParamsE)
        /*1308*/ 	.short	0x0380
        /*130a*/ 	.short	0x0800


	//----- nvinfo : EIATTR_SW_WAR
	.align		4
.L_55:
        /*130c*/ 	.byte	0x04, 0x36
        /*130e*/ 	.short	(.L_57 - .L_56)
.L_56:
        /*1310*/ 	.word	0x00000008
.L_57:


//--------------------- .nv.callgraph             --------------------------
	.section	.nv.callgraph,"",@"SHT_CUDA_CALLGRAPH"
	.align	4
	.sectionentsize	8
	.align		4
        /*0000*/ 	.word	0x00000000
	.align		4
        /*0004*/ 	.word	0xffffffff
	.align		4
        /*0008*/ 	.word	index@(_ZN7cutlass13device_kernelINS_4gemm6kernel13GemmUniversalIN4cute5tupleIJiiiiEEENS1_10collective13CollectiveMmaINS1_35MainloopSm100TmaUmmaWarpSpecializedILi49ELi2ELi4ENS5_IJNS4_1CILi1EEESB_SB_EEEEENS5_IJNSA_ILi64EEENSA_ILi8EEENSA_ILi32EEEEEENS_10bfloat16_tENS5_IJlSB_lEEESI_NS5_IJSB_llEEENS4_8TiledMMAINS4_8MMA_AtomIJNS4_20SM100_MMA_F16BF16_SSISI_SI_fLi64ELi8ELNS4_4UMMA5MajorE0ELSP_1ELNSO_7ScaleInE0ELSQ_0EEEEEENS4_6LayoutISC_NS5_IJNSA_ILi0EEESU_SU_EEEEENS5_IJNS4_10UnderscoreESX_SX_EEEEENS4_13SM90_TMA_LOADENS4_14ComposedLayoutINS4_7SwizzleILi2ELi4ELi3EEENS4_18smem_ptr_flag_bitsILi16EEENST_INS5_IJSF_SG_EEENS5_IJSG_SB_EEEEEEEvNS4_8identityES10_NS11_INS12_ILi0ELi4ELi3EEES15_NST_INS5_IJSF_SF_EEENS5_IJSB_SF_EEEEEEEvS1A_EENS_8epilogue10collective18CollectiveEpilogueINS1H_23Sm100TmaWarpSpecializedILi2ELi1ELi4ELb1ELb0EEEJSH_NS5_IJNST_ISE_SB_EENST_ISF_SB_EEEEEfSJ_fSJ_NS1H_6fusion15FusionCallbacksIS1L_NS1P_17LinearCombinationIffffLNS_15FloatRoundStyleE2EEESH_S1O_JEEENS4_5SM1004TMEM4LOAD26SM100_TMEM_LOAD_16dp128b2xES10_NS11_INS12_ILi1ELi4ELi3EEENS14_ILi32EEENST_IS1C_NS5_IJSF_SB_EEEEEEENS4_17SM75_U32x4_LDSM_NENS4_14SM90_TMA_STOREES23_NS4_17SM90_U32x4_STSM_NENS4_39AutoVectorizingCopyWithAssumedAlignmentILi128EEEEEEvvEEEEvNT_6ParamsE)
	.align		4
        /*000c*/ 	.word	index@(__assertfail)
	.align		4
        /*0010*/ 	.word	0x00000000
	.align		4
        /*0014*/ 	.word	0xfffffffe
	.align		4
        /*0018*/ 	.word	0x00000000
	.align		4
        /*001c*/ 	.word	0xfffffffd
	.align		4
        /*0020*/ 	.word	0x00000000
	.align		4
        /*0024*/ 	.word	0xfffffffc


//--------------------- .nv.constant4             --------------------------
	.section	.nv.constant4,"a",@progbits
	.align	8
	.align		8
.nv.constant4:
        /*0000*/ 	.dword	__assertfail
	.align		8
        /*0008*/ 	.dword	__unnamed_1
	.align		8
        /*0010*/ 	.dword	__unnamed_2
	.align		8
        /*0018*/ 	.dword	_ZN39_INTERNAL_01fad73e_4_k_cu_c17ced5b_28124cuda3std3__45__cpo5beginE
	.align		8
        /*0020*/ 	.dword	_ZN39_INTERNAL_01fad73e_4_k_cu_c17ced5b_28124cuda3std3__45__cpo3endE
	.align		8
        /*0028*/ 	.dword	_ZN39_INTERNAL_01fad73e_4_k_cu_c17ced5b_28124cuda3std3__45__cpo6cbeginE
	.align		8
        /*0030*/ 	.dword	_ZN39_INTERNAL_01fad73e_4_k_cu_c17ced5b_28124cuda3std3__45__cpo4cendE
	.align		8
        /*0038*/ 	.dword	_ZN39_INTERNAL_01fad73e_4_k_cu_c17ced5b_28124cuda3std3__441_GLOBAL__N__01fad73e_4_k_cu_c17ced5b_28126ignoreE
	.align		8
        /*0040*/ 	.dword	_ZN39_INTERNAL_01fad73e_4_k_cu_c17ced5b_28124cuda3std3__419piecewise_constructE
	.align		8
        /*0048*/ 	.dword	_ZN39_INTERNAL_01fad73e_4_k_cu_c17ced5b_28124cuda3std3__48in_placeE
	.align		8
        /*0050*/ 	.dword	_ZN39_INTERNAL_01fad73e_4_k_cu_c17ced5b_28124cuda3std6ranges3__45__cpo4swapE
	.align		8
        /*0058*/ 	.dword	_ZN39_INTERNAL_01fad73e_4_k_cu_c17ced5b_28124cuda3std6ranges3__45__cpo9iter_moveE
	.align		8
        /*0060*/ 	.dword	_ZN39_INTERNAL_01fad73e_4_k_cu_c17ced5b_28124cute7productE
	.align		8
        /*0068*/ 	.dword	_ZN39_INTERNAL_01fad73e_4_k_cu_c17ced5b_28124cute1_E
	.align		8
        /*0070*/ 	.dword	$str$25
	.align		8
        /*0078*/ 	.dword	$str$26
	.align		8
        /*0080*/ 	.dword	$str$27
	.align		8
        /*0088*/ 	.dword	$str$28


//--------------------- .text._ZN7cutlass13device_kernelINS_4gemm6kernel13GemmUniversalIN4cute5tupleIJiiiiEEENS1_10collective13CollectiveMmaINS1_35MainloopSm100TmaUmmaWarpSpecializedILi49ELi2ELi4ENS5_IJNS4_1CILi1EEESB_SB_EEEEENS5_IJNSA_ILi64EEENSA_ILi8EEENSA_ILi32EEEEEENS_10bfloat16_tENS5_IJlSB_lEEESI_NS5_IJSB_llEEENS4_8TiledMMAINS4_8MMA_AtomIJNS4_20SM100_MMA_F16BF16_SSISI_SI_fLi64ELi8ELNS4_4UMMA5MajorE0ELSP_1ELNSO_7ScaleInE0ELSQ_0EEEEEENS4_6LayoutISC_NS5_IJNSA_ILi0EEESU_SU_EEEEENS5_IJNS4_10UnderscoreESX_SX_EEEEENS4_13SM90_TMA_LOADENS4_14ComposedLayoutINS4_7SwizzleILi2ELi4ELi3EEENS4_18smem_ptr_flag_bitsILi16EEENST_INS5_IJSF_SG_EEENS5_IJSG_SB_EEEEEEEvNS4_8identityES10_NS11_INS12_ILi0ELi4ELi3EEES15_NST_INS5_IJSF_SF_EEENS5_IJSB_SF_EEEEEEEvS1A_EENS_8epilogue10collective18CollectiveEpilogueINS1H_23Sm100TmaWarpSpecializedILi2ELi1ELi4ELb1ELb0EEEJSH_NS5_IJNST_ISE_SB_EENST_ISF_SB_EEEEEfSJ_fSJ_NS1H_6fusion15FusionCallbacksIS1L_NS1P_17LinearCombinationIffffLNS_15FloatRoundStyleE2EEESH_S1O_JEEENS4_5SM1004TMEM4LOAD26SM100_TMEM_LOAD_16dp128b2xES10_NS11_INS12_ILi1ELi4ELi3EEENS14_ILi32EEENST_IS1C_NS5_IJSF_SB_EEEEEEENS4_17SM75_U32x4_LDSM_NENS4_14SM90_TMA_STOREES23_NS4_17SM90_U32x4_STSM_NENS4_39AutoVectorizingCopyWithAssumedAlignmentILi128EEEEEEvvEEEEvNT_6ParamsE --------------------------
	.section	.text._ZN7cutlass13device_kernelINS_4gemm6kernel13GemmUniversalIN4cute5tupleIJiiiiEEENS1_10collective13CollectiveMmaINS1_35MainloopSm100TmaUmmaWarpSpecializedILi49ELi2ELi4ENS5_IJNS4_1CILi1EEESB_SB_EEEEENS5_IJNSA_ILi64EEENSA_ILi8EEENSA_ILi32EEEEEENS_10bfloat16_tENS5_IJlSB_lEEESI_NS5_IJSB_llEEENS4_8TiledMMAINS4_8MMA_AtomIJNS4_20SM100_MMA_F16BF16_SSISI_SI_fLi64ELi8ELNS4_4UMMA5MajorE0ELSP_1ELNSO_7ScaleInE0ELSQ_0EEEEEENS4_6LayoutISC_NS5_IJNSA_ILi0EEESU_SU_EEEEENS5_IJNS4_10UnderscoreESX_SX_EEEEENS4_13SM90_TMA_LOADENS4_14ComposedLayoutINS4_7SwizzleILi2ELi4ELi3EEENS4_18smem_ptr_flag_bitsILi16EEENST_INS5_IJSF_SG_EEENS5_IJSG_SB_EEEEEEEvNS4_8identityES10_NS11_INS12_ILi0ELi4ELi3EEES15_NST_INS5_IJSF_SF_EEENS5_IJSB_SF_EEEEEEEvS1A_EENS_8epilogue10collective18CollectiveEpilogueINS1H_23Sm100TmaWarpSpecializedILi2ELi1ELi4ELb1ELb0EEEJSH_NS5_IJNST_ISE_SB_EENST_ISF_SB_EEEEEfSJ_fSJ_NS1H_6fusion15FusionCallbacksIS1L_NS1P_17LinearCombinationIffffLNS_15FloatRoundStyleE2EEESH_S1O_JEEENS4_5SM1004TMEM4LOAD26SM100_TMEM_LOAD_16dp128b2xES10_NS11_INS12_ILi1ELi4ELi3EEENS14_ILi32EEENST_IS1C_NS5_IJSF_SB_EEEEEEENS4_17SM75_U32x4_LDSM_NENS4_14SM90_TMA_STOREES23_NS4_17SM90_U32x4_STSM_NENS4_39AutoVectorizingCopyWithAssumedAlignmentILi128EEEEEEvvEEEEvNT_6ParamsE,"ax",@progbits
	.align	128
.text._ZN7cutlass13device_kernelINS_4gemm6kernel13GemmUniversalIN4cute5tupleIJiiiiEEENS1_10collective13CollectiveMmaINS1_35MainloopSm100TmaUmmaWarpSpecializedILi49ELi2ELi4ENS5_IJNS4_1CILi1EEESB_SB_EEEEENS5_IJNSA_ILi64EEENSA_ILi8EEENSA_ILi32EEEEEENS_10bfloat16_tENS5_IJlSB_lEEESI_NS5_IJSB_llEEENS4_8TiledMMAINS4_8MMA_AtomIJNS4_20SM100_MMA_F16BF16_SSISI_SI_fLi64ELi8ELNS4_4UMMA5MajorE0ELSP_1ELNSO_7ScaleInE0ELSQ_0EEEEEENS4_6LayoutISC_NS5_IJNSA_ILi0EEESU_SU_EEEEENS5_IJNS4_10UnderscoreESX_SX_EEEEENS4_13SM90_TMA_LOADENS4_14ComposedLayoutINS4_7SwizzleILi2ELi4ELi3EEENS4_18smem_ptr_flag_bitsILi16EEENST_INS5_IJSF_SG_EEENS5_IJSG_SB_EEEEEEEvNS4_8identityES10_NS11_INS12_ILi0ELi4ELi3EEES15_NST_INS5_IJSF_SF_EEENS5_IJSB_SF_EEEEEEEvS1A_EENS_8epilogue10collective18CollectiveEpilogueINS1H_23Sm100TmaWarpSpecializedILi2ELi1ELi4ELb1ELb0EEEJSH_NS5_IJNST_ISE_SB_EENST_ISF_SB_EEEEEfSJ_fSJ_NS1H_6fusion15FusionCallbacksIS1L_NS1P_17LinearCombinationIffffLNS_15FloatRoundStyleE2EEESH_S1O_JEEENS4_5SM1004TMEM4LOAD26SM100_TMEM_LOAD_16dp128b2xES10_NS11_INS12_ILi1ELi4ELi3EEENS14_ILi32EEENST_IS1C_NS5_IJSF_SB_EEEEEEENS4_17SM75_U32x4_LDSM_NENS4_14SM90_TMA_STOREES23_NS4_17SM90_U32x4_STSM_NENS4_39AutoVectorizingCopyWithAssumedAlignmentILi128EEEEEEvvEEEEvNT_6ParamsE:
        .type           _ZN7cutlass13device_kernelINS_4gemm6kernel13GemmUniversalIN4cute5tupleIJiiiiEEENS1_10collective13CollectiveMmaINS1_35MainloopSm100TmaUmmaWarpSpecializedILi49ELi2ELi4ENS5_IJNS4_1CILi1EEESB_SB_EEEEENS5_IJNSA_ILi64EEENSA_ILi8EEENSA_ILi32EEEEEENS_10bfloat16_tENS5_IJlSB_lEEESI_NS5_IJSB_llEEENS4_8TiledMMAINS4_8MMA_AtomIJNS4_20SM100_MMA_F16BF16_SSISI_SI_fLi64ELi8ELNS4_4UMMA5MajorE0ELSP_1ELNSO_7ScaleInE0ELSQ_0EEEEEENS4_6LayoutISC_NS5_IJNSA_ILi0EEESU_SU_EEEEENS5_IJNS4_10UnderscoreESX_SX_EEEEENS4_13SM90_TMA_LOADENS4_14ComposedLayoutINS4_7SwizzleILi2ELi4ELi3EEENS4_18smem_ptr_flag_bitsILi16EEENST_INS5_IJSF_SG_EEENS5_IJSG_SB_EEEEEEEvNS4_8identityES10_NS11_INS12_ILi0ELi4ELi3EEES15_NST_INS5_IJSF_SF_EEENS5_IJSB_SF_EEEEEEEvS1A_EENS_8epilogue10collective18CollectiveEpilogueINS1H_23Sm100TmaWarpSpecializedILi2ELi1ELi4ELb1ELb0EEEJSH_NS5_IJNST_ISE_SB_EENST_ISF_SB_EEEEEfSJ_fSJ_NS1H_6fusion15FusionCallbacksIS1L_NS1P_17LinearCombinationIffffLNS_15FloatRoundStyleE2EEESH_S1O_JEEENS4_5SM1004TMEM4LOAD26SM100_TMEM_LOAD_16dp128b2xES10_NS11_INS12_ILi1ELi4ELi3EEENS14_ILi32EEENST_IS1C_NS5_IJSF_SB_EEEEEEENS4_17SM75_U32x4_LDSM_NENS4_14SM90_TMA_STOREES23_NS4_17SM90_U32x4_STSM_NENS4_39AutoVectorizingCopyWithAssumedAlignmentILi128EEEEEEvvEEEEvNT_6ParamsE,@function
        .size           _ZN7cutlass13device_kernelINS_4gemm6kernel13GemmUniversalIN4cute5tupleIJiiiiEEENS1_10collective13CollectiveMmaINS1_35MainloopSm100TmaUmmaWarpSpecializedILi49ELi2ELi4ENS5_IJNS4_1CILi1EEESB_SB_EEEEENS5_IJNSA_ILi64EEENSA_ILi8EEENSA_ILi32EEEEEENS_10bfloat16_tENS5_IJlSB_lEEESI_NS5_IJSB_llEEENS4_8TiledMMAINS4_8MMA_AtomIJNS4_20SM100_MMA_F16BF16_SSISI_SI_fLi64ELi8ELNS4_4UMMA5MajorE0ELSP_1ELNSO_7ScaleInE0ELSQ_0EEEEEENS4_6LayoutISC_NS5_IJNSA_ILi0EEESU_SU_EEEEENS5_IJNS4_10UnderscoreESX_SX_EEEEENS4_13SM90_TMA_LOADENS4_14ComposedLayoutINS4_7SwizzleILi2ELi4ELi3EEENS4_18smem_ptr_flag_bitsILi16EEENST_INS5_IJSF_SG_EEENS5_IJSG_SB_EEEEEEEvNS4_8identityES10_NS11_INS12_ILi0ELi4ELi3EEES15_NST_INS5_IJSF_SF_EEENS5_IJSB_SF_EEEEEEEvS1A_EENS_8epilogue10collective18CollectiveEpilogueINS1H_23Sm100TmaWarpSpecializedILi2ELi1ELi4ELb1ELb0EEEJSH_NS5_IJNST_ISE_SB_EENST_ISF_SB_EEEEEfSJ_fSJ_NS1H_6fusion15FusionCallbacksIS1L_NS1P_17LinearCombinationIffffLNS_15FloatRoundStyleE2EEESH_S1O_JEEENS4_5SM1004TMEM4LOAD26SM100_TMEM_LOAD_16dp128b2xES10_NS11_INS12_ILi1ELi4ELi3EEENS14_ILi32EEENST_IS1C_NS5_IJSF_SB_EEEEEEENS4_17SM75_U32x4_LDSM_NENS4_14SM90_TMA_STOREES23_NS4_17SM90_U32x4_STSM_NENS4_39AutoVectorizingCopyWithAssumedAlignmentILi128EEEEEEvvEEEEvNT_6ParamsE,(.L_x_273 - _ZN7cutlass13device_kernelINS_4gemm6kernel13GemmUniversalIN4cute5tupleIJiiiiEEENS1_10collective13CollectiveMmaINS1_35MainloopSm100TmaUmmaWarpSpecializedILi49ELi2ELi4ENS5_IJNS4_1CILi1EEESB_SB_EEEEENS5_IJNSA_ILi64EEENSA_ILi8EEENSA_ILi32EEEEEENS_10bfloat16_tENS5_IJlSB_lEEESI_NS5_IJSB_llEEENS4_8TiledMMAINS4_8MMA_AtomIJNS4_20SM100_MMA_F16BF16_SSISI_SI_fLi64ELi8ELNS4_4UMMA5MajorE0ELSP_1ELNSO_7ScaleInE0ELSQ_0EEEEEENS4_6LayoutISC_NS5_IJNSA_ILi0EEESU_SU_EEEEENS5_IJNS4_10UnderscoreESX_SX_EEEEENS4_13SM90_TMA_LOADENS4_14ComposedLayoutINS4_7SwizzleILi2ELi4ELi3EEENS4_18smem_ptr_flag_bitsILi16EEENST_INS5_IJSF_SG_EEENS5_IJSG_SB_EEEEEEEvNS4_8identityES10_NS11_INS12_ILi0ELi4ELi3EEES15_NST_INS5_IJSF_SF_EEENS5_IJSB_SF_EEEEEEEvS1A_EENS_8epilogue10collective18CollectiveEpilogueINS1H_23Sm100TmaWarpSpecializedILi2ELi1ELi4ELb1ELb0EEEJSH_NS5_IJNST_ISE_SB_EENST_ISF_SB_EEEEEfSJ_fSJ_NS1H_6fusion15FusionCallbacksIS1L_NS1P_17LinearCombinationIffffLNS_15FloatRoundStyleE2EEESH_S1O_JEEENS4_5SM1004TMEM4LOAD26SM100_TMEM_LOAD_16dp128b2xES10_NS11_INS12_ILi1ELi4ELi3EEENS14_ILi32EEENST_IS1C_NS5_IJSF_SB_EEEEEEENS4_17SM75_U32x4_LDSM_NENS4_14SM90_TMA_STOREES23_NS4_17SM90_U32x4_STSM_NENS4_39AutoVectorizingCopyWithAssumedAlignmentILi128EEEEEEvvEEEEvNT_6ParamsE)
        .other          _ZN7cutlass13device_kernelINS_4gemm6kernel13GemmUniversalIN4cute5tupleIJiiiiEEENS1_10collective13CollectiveMmaINS1_35MainloopSm100TmaUmmaWarpSpecializedILi49ELi2ELi4ENS5_IJNS4_1CILi1EEESB_SB_EEEEENS5_IJNSA_ILi64EEENSA_ILi8EEENSA_ILi32EEEEEENS_10bfloat16_tENS5_IJlSB_lEEESI_NS5_IJSB_llEEENS4_8TiledMMAINS4_8MMA_AtomIJNS4_20SM100_MMA_F16BF16_SSISI_SI_fLi64ELi8ELNS4_4UMMA5MajorE0ELSP_1ELNSO_7ScaleInE0ELSQ_0EEEEEENS4_6LayoutISC_NS5_IJNSA_ILi0EEESU_SU_EEEEENS5_IJNS4_10UnderscoreESX_SX_EEEEENS4_13SM90_TMA_LOADENS4_14ComposedLayoutINS4_7SwizzleILi2ELi4ELi3EEENS4_18smem_ptr_flag_bitsILi16EEENST_INS5_IJSF_SG_EEENS5_IJSG_SB_EEEEEEEvNS4_8identityES10_NS11_INS12_ILi0ELi4ELi3EEES15_NST_INS5_IJSF_SF_EEENS5_IJSB_SF_EEEEEEEvS1A_EENS_8epilogue10collective18CollectiveEpilogueINS1H_23Sm100TmaWarpSpecializedILi2ELi1ELi4ELb1ELb0EEEJSH_NS5_IJNST_ISE_SB_EENST_ISF_SB_EEEEEfSJ_fSJ_NS1H_6fusion15FusionCallbacksIS1L_NS1P_17LinearCombinationIffffLNS_15FloatRoundStyleE2EEESH_S1O_JEEENS4_5SM1004TMEM4LOAD26SM100_TMEM_LOAD_16dp128b2xES10_NS11_INS12_ILi1ELi4ELi3EEENS14_ILi32EEENST_IS1C_NS5_IJSF_SB_EEEEEEENS4_17SM75_U32x4_LDSM_NENS4_14SM90_TMA_STOREES23_NS4_17SM90_U32x4_STSM_NENS4_39AutoVectorizingCopyWithAssumedAlignmentILi128EEEEEEvvEEEEvNT_6ParamsE,@"STO_CUDA_ENTRY STV_DEFAULT"
_ZN7cutlass13device_kernelINS_4gemm6kernel13GemmUniversalIN4cute5tupleIJiiiiEEENS1_10collective13CollectiveMmaINS1_35MainloopSm100TmaUmmaWarpSpecializedILi49ELi2ELi4ENS5_IJNS4_1CILi1EEESB_SB_EEEEENS5_IJNSA_ILi64EEENSA_ILi8EEENSA_ILi32EEEEEENS_10bfloat16_tENS5_IJlSB_lEEESI_NS5_IJSB_llEEENS4_8TiledMMAINS4_8MMA_AtomIJNS4_20SM100_MMA_F16BF16_SSISI_SI_fLi64ELi8ELNS4_4UMMA5MajorE0ELSP_1ELNSO_7ScaleInE0ELSQ_0EEEEEENS4_6LayoutISC_NS5_IJNSA_ILi0EEESU_SU_EEEEENS5_IJNS4_10UnderscoreESX_SX_EEEEENS4_13SM90_TMA_LOADENS4_14ComposedLayoutINS4_7SwizzleILi2ELi4ELi3EEENS4_18smem_ptr_flag_bitsILi16EEENST_INS5_IJSF_SG_EEENS5_IJSG_SB_EEEEEEEvNS4_8identityES10_NS11_INS12_ILi0ELi4ELi3EEES15_NST_INS5_IJSF_SF_EEENS5_IJSB_SF_EEEEEEEvS1A_EENS_8epilogue10collective18CollectiveEpilogueINS1H_23Sm100TmaWarpSpecializedILi2ELi1ELi4ELb1ELb0EEEJSH_NS5_IJNST_ISE_SB_EENST_ISF_SB_EEEEEfSJ_fSJ_NS1H_6fusion15FusionCallbacksIS1L_NS1P_17LinearCombinationIffffLNS_15FloatRoundStyleE2EEESH_S1O_JEEENS4_5SM1004TMEM4LOAD26SM100_TMEM_LOAD_16dp128b2xES10_NS11_INS12_ILi1ELi4ELi3EEENS14_ILi32EEENST_IS1C_NS5_IJSF_SB_EEEEEEENS4_17SM75_U32x4_LDSM_NENS4_14SM90_TMA_STOREES23_NS4_17SM90_U32x4_STSM_NENS4_39AutoVectorizingCopyWithAssumedAlignmentILi128EEEEEEvvEEEEvNT_6ParamsE:
[----:B------:R-:W1:Y:S01]  /*0000*/  LDC R1, c[0x0][0x37c] ;  /* 0x0000df00ff017b82 */ /* 0x000e620000000800 */
[----:B------:R-:W2:Y:S01]  /*0010*/  S2R R61, SR_TID.X ;  /* 0x00000000003d7919 */ /* 0x000ea20000002100 */
[----:B------:R-:W3:Y:S01]  /*0020*/  LDCU.64 UR4, c[0x0][0x890] ;  /* 0x00011200ff0477ac */ /* 0x000ee20008000a00 */
[----:B------:R-:W-:Y:S02]  /*0030*/  PRMT R48, RZ, 0x7610, R48 ;  /* 0x00007610ff307816 */ /* 0x000fe40000000030 */
[----:B------:R-:W-:Y:S01]  /*0040*/  ELECT P5, URZ, PT ;  /* 0x0000000000ff782f */ /* 0x000fe200038a0000 */
[----:B------:R-:W4:Y:S01]  /*0050*/  LDCU.64 UR40, c[0x0][0x358] ;  /* 0x00006b00ff2877ac */ /* 0x000f220008000a00 */
[----:B---3--:R-:W-:-:S04]  /*0060*/  UISETP.NE.U32.AND UP0, UPT, UR4, URZ, UPT ;  /* 0x000000ff0400728c */ /* 0x008fc8000bf05070 */
[----:B------:R-:W-:Y:S01]  /*0070*/  UISETP.NE.AND.EX UP0, UPT, UR5, URZ, UPT, UP0 ;  /* 0x000000ff0500728c */ /* 0x000fe2000bf05300 */
[----:B--2---:R-:W-:-:S05]  /*0080*/  SHF.R.U32.HI R53, RZ, 0x5, R61 ;  /* 0x00000005ff357819 */ /* 0x004fca000001163d */
[----:B------:R-:W2:Y:S02]  /*0090*/  SHFL.IDX PT, R0, R53, RZ, 0x1f ;  /* 0x00001fff35007589 */ /* 0x000ea400000e0000 */
[----:B--2---:R-:W-:Y:S01]  /*00a0*/  R2UR UR8, R0 ;  /* 0x00000000000872ca */ /* 0x004fe200000e0000 */
[----:B-1--4-:R-:W-:-:S14]  /*00b0*/  BRA.U UP0, `(.L_x_0) ;  /* 0x00000001002c7547 */ /* 0x012fdc000b800000 */
[----:B------:R-:W1:Y:S02]  /*00c0*/  LDCU.64 UR6, c[0x0][0x888] ;  /* 0x00011100ff0677ac */ /* 0x000e640008000a00 */
[----:B-1----:R-:W-:-:S04]  /*00d0*/  UISETP.NE.U32.AND UP0, UPT, UR6, URZ, UPT ;  /* 0x000000ff0600728c */ /* 0x002fc8000bf05070 */
[----:B------:R-:W-:-:S09]  /*00e0*/  UISETP.NE.AND.EX UP0, UPT, UR7, URZ, UPT, UP0 ;  /* 0x000000ff0700728c */ /* 0x000fd2000bf05300 */
[----:B------:R-:W-:Y:S05]  /*00f0*/  BRA.U !UP0, `(.L_x_1) ;  /* 0x0000000108107547 */ /* 0x000fea000b800000 */
[----:B------:R-:W1:Y:S02]  /*0100*/  LDC.64 R30, c[0x0][0x888] ;  /* 0x00022200ff1e7b82 */ /* 0x000e640000000a00 */
[----:B-1----:R1:W5:Y:S01]  /*0110*/  LDG.E R30, desc[UR40][R30.64] ;  /* 0x000000281e1e7981 */ /* 0x002362000c1e1900 */
[----:B------:R-:W-:Y:S01]  /*0120*/  HFMA2 R48, -RZ, RZ, 0, 5.9604644775390625e-08 ;  /* 0x00000001ff307431 */ /* 0x000fe200000001ff */
[----:B------:R-:W-:Y:S05]  /*0130*/  BRA `(.L_x_0) ;  /* 0x00000000000c7947 */ /* 0x000fea0003800000 */
.L_x_1:
[----:B------:R-:W1:Y:S01]  /*0140*/  LDCU UR6, c[0x0][0x880] ;  /* 0x00011000ff0677ac */ /* 0x000e620008000800 */
[----:B------:R-:W-:Y:S01]  /*0150*/  HFMA2 R48, -RZ, RZ, 0, 5.9604644775390625e-08 ;  /* 0x00000001ff307431 */ /* 0x000fe200000001ff */
[----:B-1----:R-:W-:-:S07]  /*0160*/  MOV R30, UR6 ;  /* 0x00000006001e7c02 */ /* 0x002fce0008000f00 */
.L_x_0:
[----:B------:R-:W2:Y:S02]  /*0170*/  LDCU.64 UR6, c[0x0][0x8b0] ;  /* 0x00011600ff0677ac */ /* 0x000ea40008000a00 */
[----:B--2---:R-:W-:-:S04]  /*0180*/  UISETP.NE.U32.AND UP0, UPT, UR6, URZ, UPT ;  /* 0x000000ff0600728c */ /* 0x004fc8000bf05070 */
[----:B------:R-:W-:-:S09]  /*0190*/  UISETP.NE.AND.EX UP0, UPT, UR7, URZ, UPT, UP0 ;  /* 0x000000ff0700728c */ /* 0x000fd2000bf05300 */
[----:B------:R-:W-:Y:S05]  /*01a0*/  BRA.U UP0, `(.L_x_2) ;  /* 0x0000000100247547 */ /* 0x000fea000b800000 */
[----:B------:R-:W2:Y:S02]  /*01b0*/  LDCU.64 UR6, c[0x0][0x8a8] ;  /* 0x00011500ff0677ac */ /* 0x000ea40008000a00 */
[----:B--2---:R-:W-:-:S04]  /*01c0*/  UISETP.NE.U32.AND UP0, UPT, UR6, URZ, UPT ;  /* 0x000000ff0600728c */ /* 0x004fc8000bf05070 */
[----:B------:R-:W-:-:S09]  /*01d0*/  UISETP.NE.AND.EX UP0, UPT, UR7, URZ, UPT, UP0 ;  /* 0x000000ff0700728c */ /* 0x000fd2000bf05300 */
[----:B------:R-:W-:Y:S05]  /*01e0*/  BRA.U !UP0, `(.L_x_3) ;  /* 0x00000001080c7547 */ /* 0x000fea000b800000 */
[----:B------:R-:W2:Y:S02]  /*01f0*/  LDC.64 R2, c[0x0][0x8a8] ;  /* 0x00022a00ff027b82 */ /* 0x000ea40000000a00 */
[----:B--2---:R2:W5:Y:S01]  /*0200*/  LDG.E R29, desc[UR40][R2.64] ;  /* 0x00000028021d7981 */ /* 0x004562000c1e1900 */
[----:B------:R-:W-:Y:S05]  /*0210*/  BRA `(.L_x_2) ;  /* 0x0000000000087947 */ /* 0x000fea0003800000 */
.L_x_3:
[----:B------:R-:W2:Y:S02]  /*0220*/  LDCU UR6, c[0x0][0x8a0] ;  /* 0x00011400ff0677ac */ /* 0x000ea40008000800 */
[----:B--2---:R-:W-:Y:S02]  /*0230*/  MOV R29, UR6 ;  /* 0x00000006001d7c02 */ /* 0x004fe40008000f00 */
.L_x_2:
[----:B------:R-:W-:Y:S01]  /*0240*/  IMAD.U32 R0, RZ, RZ, UR8 ;  /* 0x00000008ff007e24 */ /* 0x000fe2000f8e00ff */
[----:B------:R-:W-:Y:S04]  /*0250*/  BSSY.RECONVERGENT B0, `(.L_x_4) ;  /* 0x000000c000007945 */ /* 0x000fe80003800200 */
[C---:B------:R-:W-:Y:S02]  /*0260*/  ISETP.NE.OR P1, PT, R0.reuse, 0x1, !P5 ;  /* 0x000000010000780c */ /* 0x040fe40006f25670 */
[----:B------:R-:W-:-:S11]  /*0270*/  ISETP.NE.OR P0, PT, R0, 0x3, !P5 ;  /* 0x000000030000780c */ /* 0x000fd60006f05670 */
[----:B------:R-:W-:Y:S05]  /*0280*/  @P1 BRA `(.L_x_5) ;  /* 0x0000000000201947 */ /* 0x000fea0003800000 */
[----:B------:R-:W3:Y:S02]  /*0290*/  LDCU.64 UR6, c[0x0][0x348] ;  /* 0x00006900ff0677ac */ /* 0x000ee40008000a00 */
[----:B---3--:R-:W-:Y:S02]  /*02a0*/  UIADD3 UR10, UP1, UPT, UR6, 0x80, URZ ;  /* 0x00000080060a7890 */ /* 0x008fe4000ff3e0ff */
[----:B------:R-:W-:Y:S02]  /*02b0*/  UIADD3 UR6, UP0, UPT, UR6, 0x180, URZ ;  /* 0x0000018006067890 */ /* 0x000fe4000ff1e0ff */
[----:B------:R-:W-:Y:S02]  /*02c0*/  UIADD3.X UR11, UPT, UPT, URZ, UR7, URZ, UP1, !UPT ;  /* 0x00000007ff0b7290 */ /* 0x000fe40008ffe4ff */
[----:B------:R-:W-:-:S07]  /*02d0*/  UIADD3.X UR7, UPT, UPT, URZ, UR7, URZ, UP0, !UPT ;  /* 0x00000007ff077290 */ /* 0x000fce00087fe4ff */
[----:B------:R3:W-:Y:S02]  /*02e0*/  UTMACCTL.PF [UR10] ;  /* 0x000000000a0079b9 */ /* 0x0007e40008040000 */
[----:B------:R3:W-:Y:S02]  /*02f0*/  UTMACCTL.PF [UR6] ;  /* 0x00000000060079b9 */ /* 0x0007e40008040000 */
[----:B---3--:R-:W-:Y:S01]  /*0300*/  NOP ;  /* 0x0000000000007918 */ /* 0x008fe20000000000 */
.L_x_5:
[----:B------:R-:W-:Y:S05]  /*0310*/  BSYNC.RECONVERGENT B0 ;  /* 0x0000000000007941 */ /* 0x000fea0003800200 */
.L_x_4:
[----:B------:R-:W-:Y:S04]  /*0320*/  BSSY.RECONVERGENT B0, `(.L_x_6) ;  /* 0x000000a000007945 */ /* 0x000fe80003800200 */
        /* <DEDUP_REMOVED lines=9> */
.L_x_7:
[----:B------:R-:W-:Y:S05]  /*03c0*/  BSYNC.RECONVERGENT B0 ;  /* 0x0000000000007941 */ /* 0x000fea0003800200 */
.L_x_6:
[----:B------:R-:W3:Y:S01]  /*03d0*/  LDCU.64 UR6, c[0x0][0x888] ;  /* 0x00011100ff0677ac */ /* 0x000ee20008000a00 */
[----:B------:R-:W-:Y:S02]  /*03e0*/  UISETP.EQ.U32.AND UP1, UPT, UR4, URZ, UPT ;  /* 0x000000ff0400728c */ /* 0x000fe4000bf22070 */
[----:B------:R-:W-:Y:S02]  /*03f0*/  UPLOP3.LUT UP2, UPT, UPT, UPT, UPT, 0x80, 0x8 ;  /* 0x000000000008789c */ /* 0x000fe40003f4f070 */
[----:B---3--:R-:W-:-:S04]  /*0400*/  UISETP.NE.U32.AND UP0, UPT, UR6, URZ, UPT ;  /* 0x000000ff0600728c */ /* 0x008fc8000bf05070 */
[----:B------:R-:W-:-:S04]  /*0410*/  UISETP.NE.AND.EX UP0, UPT, UR7, URZ, UPT, UP0 ;  /* 0x000000ff0700728c */ /* 0x000fc8000bf05300 */
[----:B------:R-:W-:-:S04]  /*0420*/  UISETP.EQ.OR.EX UP3, UPT, UR5, URZ, !UP0, UP1 ;  /* 0x000000ff0500728c */ /* 0x000fc8000c762710 */
[----:B------:R-:W-:-:S05]  /*0430*/  UP2UR UR45, UPR, URZ, 0x8 ;  /* 0x00000008ff2d7883 */ /* 0x000fca0008000000 */
[----:B------:R-:W-:Y:S07]  /*0440*/  BRA.U !UP3, `(.L_x_8) ;  /* 0x000000010b207547 */ /* 0x000fee000b800000 */
[----:B------:R-:W-:Y:S01]  /*0450*/  UISETP.NE.U32.AND UP2, UPT, UR4, URZ, UPT ;  /* 0x000000ff0400728c */ /* 0x000fe2000bf45070 */
[----:B-----5:R-:W-:Y:S01]  /*0460*/  FSETP.NEU.AND P0, PT, R30, RZ, PT ;  /* 0x000000ff1e00720b */ /* 0x020fe20003f0d000 */
[----:B------:R-:W-:Y:S02]  /*0470*/  USEL UR4, URZ, 0xffffffff, UP0 ;  /* 0xffffffffff047887 */ /* 0x000fe40008000000 */
[----:B------:R-:W-:-:S10]  /*0480*/  UISETP.NE.AND.EX UP2, UPT, UR5, URZ, UPT, UP2 ;  /* 0x000000ff0500728c */ /* 0x000fd4000bf45320 */
[----:B------:R-:W-:Y:S01]  /*0490*/  VOTEU.ANY UP1, P0 ;  /* 0x0000000000ff7886 */ /* 0x000fe20000020100 */
[----:B------:R-:W-:-:S04]  /*04a0*/  @!UP2 USEL UR4, URZ, 0xffffffff, UP1 ;  /* 0xffffffffff04a887 */ /* 0x000fc80008800000 */
[----:B------:R-:W-:-:S04]  /*04b0*/  ULOP3.LUT UR4, UR4, 0x1, URZ, 0xc0, !UPT ;  /* 0x0000000104047892 */ /* 0x000fc8000f8ec0ff */
[----:B------:R-:W-:-:S11]  /*04c0*/  UISETP.NE.U32.AND UP2, UPT, UR4, 0x1, UPT ;  /* 0x000000010400788c */ /* 0x000fd6000bf45070 */
.L_x_8:
[----:B--2---:R-:W2:Y:S01]  /*04d0*/  SHFL.IDX PT, R2, R53, RZ, 0x1f ;  /* 0x00001fff35027589 */ /* 0x004ea200000e0000 */
[----:B------:R-:W-:-:S04]  /*04e0*/  UISETP.NE.AND UP1, UPT, UR8, 0x2, UPT ;  /* 0x000000020800788c */ /* 0x000fc8000bf25270 */
[----:B------:R-:W-:Y:S01]  /*04f0*/  USEL UR6, URZ, 0x1, UP1 ;  /* 0x00000001ff067887 */ /* 0x000fe20008800000 */
[----:B--2---:R-:W-:-:S13]  /*0500*/  ISETP.NE.AND P0, PT, R2, RZ, PT ;  /* 0x000000ff0200720c */ /* 0x004fda0003f05270 */
[----:B------:R-:W-:Y:S05]  /*0510*/  @P0 BRA `(.L_x_9) ;  /* 0x0000000400bc0947 */ /* 0x000fea0003800000 */
[----:B------:R-:W-:Y:S01]  /*0520*/  ELECT P0, URZ, PT ;  /* 0x0000000000ff782f */ /* 0x000fe20003800000 */
[----:B------:R-:W-:-:S12]  /*0530*/  BSSY.RECONVERGENT B0, `(.L_x_9) ;  /* 0x000006d000007945 */ /* 0x000fd80003800200 */
[----:B------:R-:W-:Y:S05]  /*0540*/  @!P0 BRA `(.L_x_10) ;  /* 0x0000000400ac8947 */ /* 0x000fea0003800000 */
[----:B------:R-:W2:Y:S01]  /*0550*/  S2UR UR5, SR_CgaCtaId ;  /* 0x00000000000579c3 */ /* 0x000ea20000008800 */
[----:B------:R-:W-:Y:S01]  /*0560*/  UMOV UR7, 0x400 ;  /* 0x0000040000077882 */ /* 0x000fe20000000000 */
[----:B------:R-:W-:Y:S02]  /*0570*/  UMOV UR4, 0x1 ;  /* 0x0000000100047882 */ /* 0x000fe40000000000 */
[----:B------:R-:W-:-:S04]  /*0580*/  UIADD3 UR10, UPT, UPT, -UR4, 0x100000, URZ ;  /* 0x00100000040a7890 */ /* 0x000fc8000fffe1ff */
[----:B------:R-:W-:Y:S02]  /*0590*/  USHF.L.U32 UR11, UR10, 0xb, URZ ;  /* 0x0000000b0a0b7899 */ /* 0x000fe400080006ff */
[----:B------:R-:W-:Y:S02]  /*05a0*/  USHF.L.U32 UR10, UR10, 0x1, URZ ;  /* 0x000000010a0a7899 */ /* 0x000fe400080006ff */
[----:B--2---:R-:W-:Y:S01]  /*05b0*/  ULEA UR5, UR5, UR7, 0x18 ;  /* 0x0000000705057291 */ /* 0x004fe2000f8ec0ff */
[----:B------:R-:W2:Y:S11]  /*05c0*/  FENCE.VIEW.ASYNC.S ;  /* 0x00000000000073c6 */ /* 0x000eb60000000000 */
[----:B--2---:R2:W3:Y:S01]  /*05d0*/  SYNCS.EXCH.64 URZ, [UR5], UR10 ;  /* 0x0000000a05ff75b2 */ /* 0x0044e20008000100 */
[----:B------:R2:W4:Y:S01]  /*05e0*/  SYNCS.EXCH.64 URZ, [UR5+0x188], UR10 ;  /* 0x0001880a05ff75b2 */ /* 0x0005220008000100 */
[----:B------:R2:W1:Y:S01]  /*05f0*/  SYNCS.EXCH.64 URZ, [UR5+0x8], UR10 ;  /* 0x0000080a05ff75b2 */ /* 0x0004620008000100 */
        /* <DEDUP_REMOVED lines=94> */
[----:B------:R2:W1:Y:S02]  /*0be0*/  SYNCS.EXCH.64 URZ, [UR5+0x308], UR10 ;  /* 0x0003080a05ff75b2 */ /* 0x0004640008000100 */
[----:B--234-:R-:W-:Y:S01]  /*0bf0*/  NOP ;  /* 0x0000000000007918 */ /* 0x01cfe20000000000 */
.L_x_10:
[----:B------:R-:W-:Y:S05]  /*0c00*/  BSYNC.RECONVERGENT B0 ;  /* 0x0000000000007941 */ /* 0x000fea0003800200 */
.L_x_9:
[----:B------:R-:W2:Y:S01]  /*0c10*/  SHFL.IDX PT, R2, R53, RZ, 0x1f ;  /* 0x00001fff35027589 */ /* 0x000ea200000e0000 */
[----:B------:R-:W-:Y:S01]  /*0c20*/  NOP ;  /* 0x0000000000007918 */ /* 0x000fe20000000000 */
[----:B--2---:R-:W-:-:S13]  /*0c30*/  ISETP.NE.AND P0, PT, R2, 0x1, PT ;  /* 0x000000010200780c */ /* 0x004fda0003f05270 */
[----:B------:R-:W-:Y:S05]  /*0c40*/  @P0 BRA `(.L_x_11) ;  /* 0x0000000000480947 */ /* 0x000fea0003800000 */
[----:B------:R-:W2:Y:S01]  /*0c50*/  S2UR UR7, SR_CgaCtaId ;  /* 0x00000000000779c3 */ /* 0x000ea20000008800 */
[----:B------:R-:W-:Y:S01]  /*0c60*/  UMOV UR9, 0x400 ;  /* 0x0000040000097882 */ /* 0x000fe20000000000 */
[----:B------:R-:W-:Y:S01]  /*0c70*/  UMOV UR5, 0x20 ;  /* 0x0000002000057882 */ /* 0x000fe20000000000 */
[----:B------:R-:W-:Y:S01]  /*0c80*/  UMOV UR4, 0x80 ;  /* 0x0000008000047882 */ /* 0x000fe20000000000 */
[----:B------:R-:W-:-:S04]  /*0c90*/  UIADD3 UR10, UPT, UPT, -UR5, 0x100000, URZ ;  /* 0x00100000050a7890 */ /* 0x000fc8000fffe1ff */
[----:B------:R-:W-:Y:S02]  /*0ca0*/  USHF.L.U32 UR11, UR10, 0xb, URZ ;  /* 0x0000000b0a0b7899 */ /* 0x000fe400080006ff */
[----:B------:R-:W-:Y:S02]  /*0cb0*/  USHF.L.U32 UR10, UR10, 0x1, URZ ;  /* 0x000000010a0a7899 */ /* 0x000fe400080006ff */
[----:B------:R-:W-:-:S04]  /*0cc0*/  UIADD3 UR4, UPT, UPT, -UR4, 0x100000, URZ ;  /* 0x0010000004047890 */ /* 0x000fc8000fffe1ff */
[----:B------:R-:W-:Y:S02]  /*0cd0*/  USHF.L.U32 UR5, UR4, 0xb, URZ ;  /* 0x0000000b04057899 */ /* 0x000fe400080006ff */
[----:B------:R-:W-:Y:S01]  /*0ce0*/  USHF.L.U32 UR4, UR4, 0x1, URZ ;  /* 0x0000000104047899 */ /* 0x000fe200080006ff */
[----:B------:R-:W-:Y:S01]  /*0cf0*/  ELECT P0, URZ, PT ;  /* 0x0000000000ff782f */ /* 0x000fe20003800000 */
[----:B--2---:R-:W-:Y:S01]  /*0d00*/  ULEA UR7, UR7, UR9, 0x18 ;  /* 0x0000000907077291 */ /* 0x004fe2000f8ec0ff */
[----:B------:R-:W2:Y:S11]  /*0d10*/  FENCE.VIEW.ASYNC.S ;  /* 0x00000000000073c6 */ /* 0x000eb60000000000 */
[----:B--2---:R2:W3:Y:S01]  /*0d20*/  SYNCS.EXCH.64 URZ, [UR7+0x310], UR10 ;  /* 0x0003100a07ff75b2 */ /* 0x0044e20008000100 */
[----:B------:R2:W4:Y:S01]  /*0d30*/  SYNCS.EXCH.64 URZ, [UR7+0x320], UR4 ;  /* 0x0003200407ff75b2 */ /* 0x0005220008000100 */
[----:B------:R2:W1:Y:S01]  /*0d40*/  SYNCS.EXCH.64 URZ, [UR7+0x318], UR10 ;  /* 0x0003180a07ff75b2 */ /* 0x0004620008000100 */
[----:B------:R2:W1:Y:S01]  /*0d50*/  SYNCS.EXCH.64 URZ, [UR7+0x328], UR4 ;  /* 0x0003280407ff75b2 */ /* 0x0004620008000100 */
[----:B------:R-:W-:Y:S01]  /*0d60*/  NOP ;  /* 0x0000000000007918 */ /* 0x000fe20000000000 */
.L_x_11:
[----:B------:R-:W2:Y:S01]  /*0d70*/  SHFL.IDX PT, R2, R53, RZ, 0x1f ;  /* 0x00001fff35027589 */ /* 0x000ea200000e0000 */
[----:B------:R-:W-:Y:S01]  /*0d80*/  NOP ;  /* 0x0000000000007918 */ /* 0x000fe20000000000 */
[----:B--2---:R-:W-:-:S13]  /*0d90*/  ISETP.NE.AND P0, PT, R2, 0x3, PT ;  /* 0x000000030200780c */ /* 0x004fda0003f05270 */
[----:B------:R-:W-:Y:S05]  /*0da0*/  @P0 BRA `(.L_x_12) ;  /* 0x0000000000300947 */ /* 0x000fea0003800000 */
[----:B------:R-:W2:Y:S01]  /*0db0*/  S2UR UR5, SR_CgaCtaId ;  /* 0x00000000000579c3 */ /* 0x000ea20000008800 */
[----:B------:R-:W-:Y:S01]  /*0dc0*/  UMOV UR7, 0x400 ;  /* 0x0000040000077882 */ /* 0x000fe20000000000 */
[----:B------:R-:W-:Y:S01]  /*0dd0*/  UMOV UR4, 0x20 ;  /* 0x0000002000047882 */ /* 0x000fe20000000000 */
[----:B------:R-:W-:Y:S01]  /*0de0*/  ELECT P0, URZ, PT ;  /* 0x0000000000ff782f */ /* 0x000fe20003800000 */
[----:B------:R-:W-:-:S04]  /*0df0*/  UIADD3 UR10, UPT, UPT, -UR4, 0x100000, URZ ;  /* 0x00100000040a7890 */ /* 0x000fc8000fffe1ff */
[----:B------:R-:W-:Y:S02]  /*0e00*/  USHF.L.U32 UR11, UR10, 0xb, URZ ;  /* 0x0000000b0a0b7899 */ /* 0x000fe400080006ff */
[----:B------:R-:W-:Y:S02]  /*0e10*/  USHF.L.U32 UR10, UR10, 0x1, URZ ;  /* 0x000000010a0a7899 */ /* 0x000fe400080006ff */
[----:B--2---:R-:W-:Y:S01]  /*0e20*/  ULEA UR5, UR5, UR7, 0x18 ;  /* 0x0000000705057291 */ /* 0x004fe2000f8ec0ff */
[----:B------:R-:W2:Y:S11]  /*0e30*/  FENCE.VIEW.ASYNC.S ;  /* 0x00000000000073c6 */ /* 0x000eb60000000000 */
[----:B--2---:R2:W1:Y:S01]  /*0e40*/  SYNCS.EXCH.64 URZ, [UR5+0x330], UR10 ;  /* 0x0003300a05ff75b2 */ /* 0x0044620008000100 */
[----:B------:R2:W1:Y:S01]  /*0e50*/  SYNCS.EXCH.64 URZ, [UR5+0x338], UR10 ;  /* 0x0003380a05ff75b2 */ /* 0x0004620008000100 */
[----:B------:R-:W-:Y:S01]  /*0e60*/  NOP ;  /* 0x0000000000007918 */ /* 0x000fe20000000000 */
.L_x_12:
[----:B------:R-:W3:Y:S01]  /*0e70*/  SHFL.IDX PT, R2, R53, RZ, 0x1f ;  /* 0x00001fff35027589 */ /* 0x000ee200000e0000 */
[----:B------:R-:W-:Y:S01]  /*0e80*/  NOP ;  /* 0x0000000000007918 */ /* 0x000fe20000000000 */
[----:B---3--:R-:W-:-:S13]  /*0e90*/  ISETP.NE.AND P0, PT, R2, 0x4, PT ;  /* 0x000000040200780c */ /* 0x008fda0003f05270 */
[----:B------:R-:W-:Y:S05]  /*0ea0*/  @P0 BRA `(.L_x_13) ;  /* 0x00000000004c0947 */ /* 0x000fea0003800000 */
[----:B--2---:R-:W2:Y:S01]  /*0eb0*/  S2UR UR5, SR_CgaCtaId ;  /* 0x00000000000579c3 */ /* 0x004ea20000008800 */
[----:B------:R-:W-:Y:S01]  /*0ec0*/  UMOV UR9, 0x100 ;  /* 0x0000010000097882 */ /* 0x000fe20000000000 */
[----:B------:R-:W-:Y:S01]  /*0ed0*/  UMOV UR7, 0x400 ;  /* 0x0000040000077882 */ /* 0x000fe20000000000 */
[----:B------:R-:W-:Y:S01]  /*0ee0*/  USEL UR9, UR9, 0xe0, UP2 ;  /* 0x000000e009097887 */ /* 0x000fe20009000000 */
[----:B------:R-:W-:Y:S01]  /*0ef0*/  UMOV UR4, 0x1 ;  /* 0x0000000100047882 */ /* 0x000fe20000000000 */
[----:B------:R-:W-:Y:S01]  /*0f00*/  ELECT P0, URZ, PT ;  /* 0x0000000000ff782f */ /* 0x000fe20003800000 */
[----:B------:R-:W-:-:S04]  /*0f10*/  UIADD3 UR10, UPT, UPT, -UR4, 0x100000, URZ ;  /* 0x00100000040a7890 */ /* 0x000fc8000fffe1ff */
[----:B------:R-:W-:Y:S02]  /*0f20*/  USHF.L.U32 UR11, UR10, 0xb, URZ ;  /* 0x0000000b0a0b7899 */ /* 0x000fe400080006ff */
[----:B------:R-:W-:Y:S02]  /*0f30*/  USHF.L.U32 UR10, UR10, 0x1, URZ ;  /* 0x000000010a0a7899 */ /* 0x000fe400080006ff */
[----:B------:R-:W-:-:S04]  /*0f40*/  UIADD3 UR12, UPT, UPT, -UR9, 0x100000, URZ ;  /* 0x00100000090c7890 */ /* 0x000fc8000fffe1ff */
[----:B------:R-:W-:Y:S02]  /*0f50*/  USHF.L.U32 UR13, UR12, 0xb, URZ ;  /* 0x0000000b0c0d7899 */ /* 0x000fe400080006ff */
[----:B------:R-:W-:Y:S02]  /*0f60*/  USHF.L.U32 UR12, UR12, 0x1, URZ ;  /* 0x000000010c0c7899 */ /* 0x000fe400080006ff */
[----:B--2---:R-:W-:Y:S01]  /*0f70*/  ULEA UR5, UR5, UR7, 0x18 ;  /* 0x0000000705057291 */ /* 0x004fe2000f8ec0ff */
[----:B------:R-:W2:Y:S11]  /*0f80*/  FENCE.VIEW.ASYNC.S ;  /* 0x00000000000073c6 */ /* 0x000eb60000000000 */
[----:B--2---:R3:W2:Y:S01]  /*0f90*/  SYNCS.EXCH.64 URZ, [UR5+0x340], UR10 ;  /* 0x0003400a05ff75b2 */ /* 0x0046a20008000100 */
[----:B------:R3:W1:Y:S01]  /*0fa0*/  SYNCS.EXCH.64 URZ, [UR5+0x350], UR12 ;  /* 0x0003500c05ff75b2 */ /* 0x0006620008000100 */
[----:B------:R3:W1:Y:S01]  /*0fb0*/  SYNCS.EXCH.64 URZ, [UR5+0x348], UR10 ;  /* 0x0003480a05ff75b2 */ /* 0x0006620008000100 */
[----:B------:R3:W1:Y:S02]  /*0fc0*/  SYNCS.EXCH.64 URZ, [UR5+0x358], UR12 ;  /* 0x0003580c05ff75b2 */ /* 0x0006640008000100 */
[----:B---3--:R-:W-:Y:S01]  /*0fd0*/  NOP ;  /* 0x0000000000007918 */ /* 0x008fe20000000000 */
.L_x_13:
[----:B------:R-:W3:Y:S01]  /*0fe0*/  SHFL.IDX PT, R2, R53, RZ, 0x1f ;  /* 0x00001fff35027589 */ /* 0x000ee200000e0000 */
[----:B------:R-:W-:Y:S01]  /*0ff0*/  NOP ;  /* 0x0000000000007918 */ /* 0x000fe20000000000 */
[----:B---3--:R-:W-:-:S13]  /*1000*/  ISETP.NE.AND P0, PT, R2, 0x5, PT ;  /* 0x000000050200780c */ /* 0x008fda0003f05270 */
[----:B------:R-:W-:Y:S05]  /*1010*/  @P0 BRA `(.L_x_14) ;  /* 0x0000000000580947 */ /* 0x000fea0003800000 */
[----:B------:R-:W3:Y:S01]  /*1020*/  S2UR UR7, SR_CgaCtaId ;  /* 0x00000000000779c3 */ /* 0x000ee20000008800 */
[----:B------:R-:W-:Y:S01]  /*1030*/  UMOV UR9, 0x400 ;  /* 0x0000040000097882 */ /* 0x000fe20000000000 */
[----:B--2---:R-:W-:Y:S01]  /*1040*/  UMOV UR5, 0x1 ;  /* 0x0000000100057882 */ /* 0x004fe20000000000 */
        /* <DEDUP_REMOVED lines=8> */
[----:B---3--:R-:W-:Y:S01]  /*10d0*/  ULEA UR7, UR7, UR9, 0x18 ;  /* 0x0000000907077291 */ /* 0x008fe2000f8ec0ff */
[----:B------:R-:W2:Y:S11]  /*10e0*/  FENCE.VIEW.ASYNC.S ;  /* 0x00000000000073c6 */ /* 0x000eb60000000000 */
[----:B--2---:R3:W2:Y:S01]  /*10f0*/  SYNCS.EXCH.64 URZ, [UR7+0x360], UR10 ;  /* 0x0003600a07ff75b2 */ /* 0x0046a20008000100 */
[----:B------:R3:W1:Y:S01]  /*1100*/  SYNCS.EXCH.64 URZ, [UR7+0x380], UR4 ;  /* 0x0003800407ff75b2 */ /* 0x0006620008000100 */
[----:B------:R3:W1:Y:S01]  /*1110*/  SYNCS.EXCH.64 URZ, [UR7+0x368], UR10 ;  /* 0x0003680a07ff75b2 */ /* 0x0006620008000100 */
[----:B------:R3:W1:Y:S01]  /*1120*/  SYNCS.EXCH.64 URZ, [UR7+0x388], UR4 ;  /* 0x0003880407ff75b2 */ /* 0x0006620008000100 */
[----:B------:R3:W1:Y:S01]  /*1130*/  SYNCS.EXCH.64 URZ, [UR7+0x370], UR10 ;  /* 0x0003700a07ff75b2 */ /* 0x0006620008000100 */
[----:B------:R3:W1:Y:S01]  /*1140*/  SYNCS.EXCH.64 URZ, [UR7+0x390], UR4 ;  /* 0x0003900407ff75b2 */ /* 0x0006620008000100 */
[----:B------:R3:W1:Y:S01]  /*1150*/  SYNCS.EXCH.64 URZ, [UR7+0x378], UR10 ;  /* 0x0003780a07ff75b2 */ /* 0x0006620008000100 */
[----:B------:R3:W1:Y:S02]  /*1160*/  SYNCS.EXCH.64 URZ, [UR7+0x398], UR4 ;  /* 0x0003980407ff75b2 */ /* 0x0006640008000100 */
[----:B---3--:R-:W-:Y:S01]  /*1170*/  NOP ;  /* 0x0000000000007918 */ /* 0x008fe20000000000 */
.L_x_14:
[----:B------:R-:W3:Y:S01]  /*1180*/  SHFL.IDX PT, R2, R53, RZ, 0x1f ;  /* 0x00001fff35027589 */ /* 0x000ee200000e0000 */
[----:B------:R-:W-:Y:S01]  /*1190*/  NOP ;  /* 0x0000000000007918 */ /* 0x000fe20000000000 */
[----:B---3--:R-:W-:-:S13]  /*11a0*/  ISETP.NE.AND P0, PT, R2, 0x3, PT ;  /* 0x000000030200780c */ /* 0x008fda0003f05270 */
[----:B------:R-:W-:Y:S05]  /*11b0*/  @P0 BRA `(.L_x_15) ;  /* 0x0000000000380947 */ /* 0x000fea0003800000 */
[----:B--2---:R-:W2:Y:S01]  /*11c0*/  S2UR UR5, SR_CgaCtaId ;  /* 0x00000000000579c3 */ /* 0x004ea20000008800 */
        /* <DEDUP_REMOVED lines=13> */
.L_x_15:
[----:B--2---:R-:W2:Y:S01]  /*12a0*/  S2UR UR5, SR_CTAID.X ;  /* 0x00000000000579c3 */ /* 0x004ea20000002500 */
[----:B------:R-:W-:-:S05]  /*12b0*/  CS2R.32 R49, SR_CgaSize ;  /* 0x0000000000317805 */ /* 0x000fca0000008a00 */
[----:B------:R-:W-:-:S05]  /*12c0*/  IMAD R49, R49, -0xa0, RZ ;  /* 0xffffff6031317824 */ /* 0x000fca00078e02ff */
[----:B------:R-:W-:-:S14]  /*12d0*/  R2UR UR9, R49 ;  /* 0x00000000310972ca */ /* 0x000fdc00000e0000 */
[----:B------:R-:W3:Y:S01]  /*12e0*/  LDCU UR9, c[0x0][UR9+0x2b0] ;  /* 0x00005600090977ac */ /* 0x000ee20008000800 */
[----:B------:R-:W-:Y:S01]  /*12f0*/  NOP ;  /* 0x0000000000007918 */ /* 0x000fe20000000000 */
[----:B------:R-:W-:-:S05]  /*1300*/  CS2R.32 R49, SR_CgaSize ;  /* 0x0000000000317805 */ /* 0x000fca0000008a00 */
[----:B------:R-:W-:-:S05]  /*1310*/  IMAD R49, R49, -0xa0, RZ ;  /* 0xffffff6031317824 */ /* 0x000fca00078e02ff */
[----:B------:R-:W-:-:S14]  /*1320*/  R2UR UR7, R49 ;  /* 0x00000000310772ca */ /* 0x000fdc00000e0000 */
[----:B------:R-:W4:Y:S01]  /*1330*/  LDCU UR7, c[0x0][UR7+0x2b4] ;  /* 0x00005680070777ac */ /* 0x000f220008000800 */
[----:B------:R-:W1:Y:S08]  /*1340*/  S2UR UR4, SR_CTAID.Y ;  /* 0x00000000000479c3 */ /* 0x000e700000002600 */
[----:B------:R-:W4:Y:S01]  /*1350*/  LDC R9, c[0x0][0xb24] ;  /* 0x0002c900ff097b82 */ /* 0x000f220000000800 */
[----:B--2---:R-:W-:-:S02]  /*1360*/  I2FP.F32.U32 R5, UR5 ;  /* 0x0000000500057c45 */ /* 0x004fc40008201000 */
[----:B------:R-:W-:-:S05]  /*1370*/  CS2R.32 R3, SR_CgaSize ;  /* 0x0000000000037805 */ /* 0x000fca0000008a00 */
[----:B------:R-:W-:-:S06]  /*1380*/  IMAD R3, R3, -0xa0, RZ ;  /* 0xffffff6003037824 */ /* 0x000fcc00078e02ff */
[----:B------:R-:W2:Y:S01]  /*1390*/  LDC R3, c[0x0][R3+0x2a0] ;  /* 0x0000a80003037b82 */ /* 0x000ea20000000800 */
[----:B------:R-:W-:Y:S01]  /*13a0*/  MOV R49, UR5 ;  /* 0x0000000500317c02 */ /* 0x000fe20008000f00 */
[----:B---3--:R-:W-:Y:S01]  /*13b0*/  FMUL R5, R5, UR9 ;  /* 0x0000000905057c20 */ /* 0x008fe20008400000 */
[----:B-1----:R-:W-:Y:S02]  /*13c0*/  I2FP.F32.U32 R4, UR4 ;  /* 0x0000000400047c45 */ /* 0x002fe40008201000 */
[----:B------:R-:W-:-:S05]  /*13d0*/  CS2R.32 R2, SR_CgaSize ;  /* 0x0000000000027805 */ /* 0x000fca0000008a00 */
[----:B------:R-:W-:-:S06]  /*13e0*/  IMAD R2, R2, -0xa0, RZ ;  /* 0xffffff6002027824 */ /* 0x000fcc00078e02ff */
[----:B------:R-:W1:Y:S01]  /*13f0*/  LDC R2, c[0x0][R2+0x2a4] ;  /* 0x0000a90002027b82 */ /* 0x000e620000000800 */
[----:B------:R-:W3:Y:S01]  /*1400*/  F2I.U32.TRUNC.NTZ R46, R5 ;  /* 0x00000005002e7305 */ /* 0x000ee2000020f000 */
[----:B------:R-:W-:Y:S01]  /*1410*/  MOV R47, UR4 ;  /* 0x00000004002f7c02 */ /* 0x000fe20008000f00 */
[----:B----4-:R-:W-:-:S05]  /*1420*/  FMUL R4, R4, UR7 ;  /* 0x0000000704047c20 */ /* 0x010fca0008400000 */
[----:B------:R-:W-:Y:S01]  /*1430*/  BAR.SYNC.DEFER_BLOCKING 0x0 ;  /* 0x0000000000007b1d */ /* 0x000fe20000010000 */
[----:B------:R-:W-:-:S05]  /*1440*/  ISETP.GE.AND P0, PT, R9, 0x1, PT ;  /* 0x000000010900780c */ /* 0x000fca0003f06270 */
[----:B------:R-:W4:Y:S02]  /*1450*/  F2I.U32.TRUNC.NTZ R31, R4 ;  /* 0x00000004001f7305 */ /* 0x000f24000020f000 */
[----:B------:R-:W1:Y:S01]  /*1460*/  S2UR UR36, SR_CTAID.Z ;  /* 0x00000000002479c3 */ /* 0x000e620000002700 */
[----:B---3--:R-:W-:-:S05]  /*1470*/  IADD3 R46, PT, PT, -R46, RZ, RZ ;  /* 0x000000ff2e2e7210 */ /* 0x008fca0007ffe1ff */
[----:B--2---:R-:W-:Y:S01]  /*1480*/  IMAD R46, R3, R46, UR5 ;  /* 0x00000005032e7e24 */ /* 0x004fe2000f8e022e */
[----:B----4-:R-:W-:-:S05]  /*1490*/  IADD3 R31, PT, PT, -R31, RZ, RZ ;  /* 0x000000ff1f1f7210 */ /* 0x010fca0007ffe1ff */
[----:B-1----:R-:W-:Y:S01]  /*14a0*/  IMAD R31, R2, R31, UR4 ;  /* 0x00000004021f7e24 */ /* 0x002fe2000f8e021f */
[----:B------:R-:W-:Y:S06]  /*14b0*/  @!P0 BRA `(.L_x_16) ;  /* 0x0000000000b88947 */ /* 0x000fec0003800000 */
[----:B------:R-:W1:Y:S01]  /*14c0*/  LDC.64 R4, c[0x0][0xb18] ;  /* 0x0002c600ff047b82 */ /* 0x000e620000000a00 */
[----:B------:R-:W-:-:S07]  /*14d0*/  ISETP.NE.AND P0, PT, R9, 0x1, PT ;  /* 0x000000010900780c */ /* 0x000fce0003f05270 */
[----:B------:R-:W2:Y:S08]  /*14e0*/  LDC R10, c[0x0][0xb0c] ;  /* 0x0002c300ff0a7b82 */ /* 0x000eb00000000800 */
[----:B------:R-:W3:Y:S08]  /*14f0*/  LDC R11, c[0x0][0x370] ;  /* 0x0000dc00ff0b7b82 */ /* 0x000ef00000000800 */
[----:B------:R-:W4:Y:S01]  /*1500*/  LDC R12, c[0x0][0x374] ;  /* 0x0000dd00ff0c7b82 */ /* 0x000f220000000800 */
[----:B-1----:R-:W-:-:S07]  /*1510*/  ISETP.NE.AND P1, PT, R4, 0x1, PT ;  /* 0x000000010400780c */ /* 0x002fce0003f25270 */
[----:B------:R-:W3:Y:S01]  /*1520*/  LDC.64 R6, c[0x0][0xb10] ;  /* 0x0002c400ff067b82 */ /* 0x000ee20000000a00 */
[----:B--2---:R-:W-:-:S07]  /*1530*/  ISETP.NE.AND P2, PT, R10, 0x1, PT ;  /* 0x000000010a00780c */ /* 0x004fce0003f45270 */
[----:B------:R-:W1:Y:S08]  /*1540*/  LDC R8, c[0x0][0xb20] ;  /* 0x0002c800ff087b82 */ /* 0x000e700000000800 */
[----:B------:R-:W2:Y:S01]  /*1550*/  LDC.64 R2, c[0x0][0xb28] ;  /* 0x0002ca00ff027b82 */ /* 0x000ea20000000a00 */
[----:B----4-:R-:W-:-:S04]  /*1560*/  IMAD.HI.U32 R13, R12, R5, RZ ;  /* 0x000000050c0d7227 */ /* 0x010fc800078e00ff */
[----:B------:R-:W-:-:S04]  /*1570*/  IMAD.HI.U32 R5, R47, R5, RZ ;  /* 0x000000052f057227 */ /* 0x000fc800078e00ff */
[----:B---3--:R-:W-:-:S04]  /*1580*/  IMAD.HI.U32 R14, R11, R6, RZ ;  /* 0x000000060b0e7227 */ /* 0x008fc800078e00ff */
[----:B------:R-:W-:Y:S01]  /*1590*/  IMAD.HI.U32 R16, R49, R6, RZ ;  /* 0x0000000631107227 */ /* 0x000fe200078e00ff */
[-C--:B------:R-:W-:Y:S02]  /*15a0*/  @P2 SHF.R.U32.HI R11, RZ, R7.reuse, R14 ;  /* 0x00000007ff0b2219 */ /* 0x080fe4000001160e */
[-C--:B-1----:R-:W-:Y:S02]  /*15b0*/  @P1 SHF.R.U32.HI R12, RZ, R8.reuse, R13 ;  /* 0x00000008ff0c1219 */ /* 0x082fe4000001160d */
[----:B------:R-:W-:Y:S02]  /*15c0*/  SHF.R.U32.HI R8, RZ, R8, R5 ;  /* 0x00000008ff087219 */ /* 0x000fe40000011605 */
[----:B------:R-:W-:Y:S02]  /*15d0*/  SHF.R.U32.HI R16, RZ, R7, R16 ;  /* 0x00000007ff107219 */ /* 0x000fe40000011610 */
[----:B------:R-:W-:Y:S01]  /*15e0*/  SEL R5, R47, R8, !P1 ;  /* 0x000000082f057207 */ /* 0x000fe20004800000 */
[----:B--2---:R-:W-:Y:S01]  /*15f0*/  IMAD.HI.U32 R14, R12, R2, RZ ;  /* 0x000000020c0e7227 */ /* 0x004fe200078e00ff */
[----:B------:R-:W-:-:S03]  /*1600*/  SEL R7, R49, R16, !P2 ;  /* 0x0000001031077207 */ /* 0x000fc60005000000 */
[----:B------:R-:W-:Y:S01]  /*1610*/  IMAD.HI.U32 R6, R11, R2, RZ ;  /* 0x000000020b067227 */ /* 0x000fe200078e00ff */
[----:B------:R-:W-:-:S04]  /*1620*/  @P0 SHF.R.U32.HI R12, RZ, R3, R14 ;  /* 0x00000003ff0c0219 */ /* 0x000fc8000001160e */
[----:B------:R-:W-:Y:S01]  /*1630*/  @P0 SHF.R.U32.HI R11, RZ, R3, R6 ;  /* 0x00000003ff0b0219 */ /* 0x000fe20000011606 */
[----:B------:R-:W-:-:S04]  /*1640*/  IMAD R12, R12, R9, RZ ;  /* 0x000000090c0c7224 */ /* 0x000fc800078e02ff */
[----:B------:R-:W-:Y:S01]  /*1650*/  IMAD R6, R11, R9, RZ ;  /* 0x000000090b067224 */ /* 0x000fe200078e02ff */
[----:B------:R-:W-:-:S04]  /*1660*/  ISETP.GE.AND P1, PT, R5, R12, PT ;  /* 0x0000000c0500720c */ /* 0x000fc80003f26270 */
[----:B------:R-:W-:Y:S01]  /*1670*/  ISETP.GE.OR P1, PT, R7, R6, P1 ;  /* 0x000000060700720c */ /* 0x000fe20000f26670 */
[----:B------:R-:W-:-:S05]  /*1680*/  IMAD.HI.U32 R6, R5, R2, RZ ;  /* 0x0000000205067227 */ /* 0x000fca00078e00ff */
[----:B------:R-:W-:-:S04]  /*1690*/  SHF.R.U32.HI R6, RZ, R3, R6 ;  /* 0x00000003ff067219 */ /* 0x000fc80000011606 */
[----:B------:R-:W-:-:S03]  /*16a0*/  SEL R6, R5, R6, !P0 ;  /* 0x0000000605067207 */ /* 0x000fc60004000000 */
[----:B------:R-:W-:Y:S01]  /*16b0*/  @!P1 IMAD.HI.U32 R8, R7, R2, RZ ;  /* 0x0000000207089227 */ /* 0x000fe200078e00ff */
[----:B------:R-:W-:-:S04]  /*16c0*/  IADD3 R2, PT, PT, -R6, RZ, RZ ;  /* 0x000000ff06027210 */ /* 0x000fc80007ffe1ff */
[----:B------:R-:W-:Y:S01]  /*16d0*/  @!P1 SHF.R.U32.HI R8, RZ, R3, R8 ;  /* 0x00000003ff089219 */ /* 0x000fe20000011608 */
[----:B------:R-:W-:-:S03]  /*16e0*/  IMAD R2, R9, R2, R5 ;  /* 0x0000000209027224 */ /* 0x000fc600078e0205 */
[----:B------:R-:W-:Y:S02]  /*16f0*/  @!P1 SEL R3, R7, R8, !P0 ;  /* 0x0000000807039207 */ /* 0x000fe40004000000 */
[----:B------:R-:W-:-:S03]  /*1700*/  IADD3 R8, PT, PT, -R5, RZ, RZ ;  /* 0x000000ff05087210 */ /* 0x000fc60007ffe1ff */
[--C-:B------:R-:W-:Y:S02]  /*1710*/  @!P1 IMAD.IADD R6, R6, 0x1, -R3.reuse ;  /* 0x0000000106069824 */ /* 0x100fe400078e0a03 */
[----:B------:R-:W-:Y:S01]  /*1720*/  @!P1 IMAD R3, R2, R11, R3 ;  /* 0x0000000b02039224 */ /* 0x000fe200078e0203 */
[----:B------:R-:W-:Y:S01]  /*1730*/  IADD3 R2, PT, PT, -R7, RZ, RZ ;  /* 0x000000ff07027210 */ /* 0x000fe20007ffe1ff */
[----:B------:R-:W-:Y:S02]  /*1740*/  @!P1 IMAD R5, R6, R9, R7 ;  /* 0x0000000906059224 */ /* 0x000fe400078e0207 */
[----:B------:R-:W-:Y:S02]  /*1750*/  IMAD R8, R4, R8, R47 ;  /* 0x0000000804087224 */ /* 0x000fe400078e022f */
[----:B------:R-:W-:Y:S02]  /*1760*/  @!P1 IMAD.MOV.U32 R7, RZ, RZ, R3 ;  /* 0x000000ffff079224 */ /* 0x000fe400078e0003 */
[----:B------:R-:W-:-:S02]  /*1770*/  IMAD R2, R10, R2, R49 ;  /* 0x000000020a027224 */ /* 0x000fc400078e0231 */
[----:B------:R-:W-:Y:S02]  /*1780*/  IMAD R47, R5, R4, R8 ;  /* 0x00000004052f7224 */ /* 0x000fe400078e0208 */
[----:B------:R-:W-:Y:S02]  /*1790*/  IMAD R49, R7, R10, R2 ;  /* 0x0000000a07317224 */ /* 0x000fe400078e0202 */
.L_x_16:
[----:B------:R-:W1:Y:S01]  /*17a0*/  LDCU UR4, c[0x0][0xb30] ;  /* 0x00016600ff0477ac */ /* 0x000e620008000800 */
[----:B------:R-:W2:Y:S08]  /*17b0*/  S2UR UR37, SR_CgaCtaId ;  /* 0x00000000002579c3 */ /* 0x000eb00000008800 */
[----:B------:R-:W3:Y:S01]  /*17c0*/  LDC R22, c[0x0][0xb24] ;  /* 0x0002c900ff167b82 */ /* 0x000ee20000000800 */
[----:B-1----:R-:W-:-:S09]  /*17d0*/  UISETP.NE.AND UP1, UPT, UR4, 0x1, UPT ;  /* 0x000000010400788c */ /* 0x002fd2000bf25270 */
[----:B--2---:R-:W-:Y:S05]  /*17e0*/  BRA.U UP1, `(.L_x_17) ;  /* 0x0000000101407547 */ /* 0x004fea000b800000 */
[----:B------:R-:W1:Y:S08]  /*17f0*/  LDC.64 R4, c[0x0][0xb10] ;  /* 0x0002c400ff047b82 */ /* 0x000e700000000a00 */
[----:B------:R-:W2:Y:S08]  /*1800*/  LDC.64 R2, c[0x0][0xb18] ;  /* 0x0002c600ff027b82 */ /* 0x000eb00000000a00 */
[----:B------:R-:W4:Y:S08]  /*1810*/  LDC R6, c[0x0][0xb20] ;  /* 0x0002c800ff067b82 */ /* 0x000f300000000800 */
[----:B------:R-:W3:Y:S01]  /*1820*/  LDC R8, c[0x0][0xb0c] ;  /* 0x0002c300ff087b82 */ /* 0x000ee20000000800 */
[----:B-1----:R-:W-:-:S05]  /*1830*/  IMAD.HI.U32 R4, R49, R4, RZ ;  /* 0x0000000431047227 */ /* 0x002fca00078e00ff */
[----:B------:R-:W-:Y:S01]  /*1840*/  SHF.R.U32.HI R4, RZ, R5, R4 ;  /* 0x00000005ff047219 */ /* 0x000fe20000011604 */
[----:B--2---:R-:W-:Y:S01]  /*1850*/  IMAD.HI.U32 R3, R47, R3, RZ ;  /* 0x000000032f037227 */ /* 0x004fe200078e00ff */
[----:B------:R-:W-:-:S04]  /*1860*/  ISETP.NE.AND P0, PT, R2, 0x1, PT ;  /* 0x000000010200780c */ /* 0x000fc80003f05270 */
[----:B----4-:R-:W-:-:S04]  /*1870*/  SHF.R.U32.HI R6, RZ, R6, R3 ;  /* 0x00000006ff067219 */ /* 0x010fc80000011603 */
[----:B------:R-:W-:Y:S02]  /*1880*/  SEL R3, R47, R6, !P0 ;  /* 0x000000062f037207 */ /* 0x000fe40004000000 */
[----:B---3--:R-:W-:-:S04]  /*1890*/  ISETP.NE.AND P1, PT, R8, 0x1, PT ;  /* 0x000000010800780c */ /* 0x008fc80003f25270 */
[----:B------:R-:W-:-:S05]  /*18a0*/  SEL R4, R49, R4, !P1 ;  /* 0x0000000431047207 */ /* 0x000fca0004800000 */
[----:B------:R-:W-:Y:S02]  /*18b0*/  IMAD.IADD R5, R3, 0x1, -R4 ;  /* 0x0000000103057824 */ /* 0x000fe400078e0a04 */
[----:B------:R-:W-:Y:S02]  /*18c0*/  IMAD.IADD R3, R4, 0x1, -R3 ;  /* 0x0000000104037824 */ /* 0x000fe400078e0a03 */
[----:B------:R-:W-:Y:S02]  /*18d0*/  IMAD R49, R5, R8, R49 ;  /* 0x0000000805317224 */ /* 0x000fe400078e0231 */
[----:B------:R-:W-:-:S07]  /*18e0*/  IMAD R47, R3, R2, R47 ;  /* 0x00000002032f7224 */ /* 0x000fce00078e022f */
.L_x_17:
[----:B------:R-:W-:Y:S01]  /*18f0*/  BAR.SYNC.DEFER_BLOCKING 0x0 ;  /* 0x0000000000007b1d */ /* 0x000fe20000010000 */
[----:B------:R-:W-:Y:S01]  /*1900*/  UISETP.NE.AND UP1, UPT, UR8, 0x2, UPT ;  /* 0x000000020800788c */ /* 0x000fe2000bf25270 */
[----:B------:R-:W-:Y:S02]  /*1910*/  ISETP.NE.OR P5, PT, R0, 0x2, !P5 ;  /* 0x000000020000780c */ /* 0x000fe40006fa5670 */
[----:B------:R-:W-:-:S06]  /*1920*/  LOP3.LUT R2, R61, 0x1f, RZ, 0xc0, !PT ;  /* 0x0000001f3d027812 */ /* 0x000fcc00078ec0ff */
[----:B------:R-:W-:Y:S05]  /*1930*/  BRA.U UP1, `(.L_x_18) ;  /* 0x0000002901b07547 */ /* 0x000fea000b800000 */
[----:B------:R-:W1:Y:S01]  /*1940*/  LDCU UR13, c[0x0][0x38c] ;  /* 0x00007180ff0d77ac */ /* 0x000e620008000800 */
[----:B------:R-:W2:Y:S01]  /*1950*/  LDC R9, c[0x0][0x370] ;  /* 0x0000dc00ff097b82 */ /* 0x000ea20000000800 */
[----:B------:R-:W-:Y:S01]  /*1960*/  PLOP3.LUT P1, PT, PT, PT, UP2, 0x80, 0x8 ;  /* 0x000000000008781c */ /* 0x000fe20003f2f028 */
[----:B------:R-:W-:Y:S01]  /*1970*/  IMAD.MOV.U32 R15, RZ, RZ, 0x1 ;  /* 0x00000001ff0f7424 */ /* 0x000fe200078e00ff */
[----:B------:R-:W-:Y:S01]  /*1980*/  ISETP.EQ.OR P4, PT, R2, RZ, P5 ;  /* 0x000000ff0200720c */ /* 0x000fe20002f82670 */
[----:B------:R-:W-:Y:S01]  /*1990*/  IMAD.MOV.U32 R14, RZ, RZ, RZ ;  /* 0x000000ffff0e7224 */ /* 0x000fe200078e00ff */
[----:B------:R-:W-:Y:S02]  /*19a0*/  PLOP3.LUT P1, PT, P1, PT, PT, 0x8, 0x80 ;  /* 0x000000000080781c */ /* 0x000fe40000f2e170 */
[----:B------:R-:W-:Y:S01]  /*19b0*/  CS2R R12, SRZ ;  /* 0x00000000000c7805 */ /* 0x000fe2000001ff00 */
[----:B------:R-:W-:Y:S01]  /*19c0*/  IMAD.MOV.U32 R10, RZ, RZ, 0x1 ;  /* 0x00000001ff0a7424 */ /* 0x000fe200078e00ff */
[----:B------:R-:W4:Y:S01]  /*19d0*/  LDC R0, c[0x0][0x374] ;  /* 0x0000dd00ff007b82 */ /* 0x000f220000000800 */
[----:B------:R-:W2:Y:S01]  /*19e0*/  LDCU.64 UR22, c[0x0][0x348] ;  /* 0x00006900ff1677ac */ /* 0x000ea20008000a00 */
[----:B------:R-:W-:Y:S01]  /*19f0*/  UMOV UR6, URZ ;  /* 0x000000ff00067c82 */ /* 0x000fe20008000000 */
[----:B-1----:R-:W-:-:S04]  /*1a00*/  UIADD3 UR5, UPT, UPT, UR13, 0x1f, URZ ;  /* 0x0000001f0d057890 */ /* 0x002fc8000fffe0ff */
[----:B------:R-:W-:-:S04]  /*1a10*/  USHF.R.S32.HI UR4, URZ, 0x1f, UR5 ;  /* 0x0000001fff047899 */ /* 0x000fc80008011405 */
[----:B------:R-:W-:-:S04]  /*1a20*/  ULEA.HI UR4, UR4, UR5, URZ, 0x5 ;  /* 0x0000000504047291 */ /* 0x000fc8000f8f28ff */
[----:B------:R-:W-:Y:S02]  /*1a30*/  USHF.R.S32.HI UR15, URZ, 0x5, UR4 ;  /* 0x00000005ff0f7899 */ /* 0x000fe40008011404 */
[----:B------:R-:W-:Y:S02]  /*1a40*/  UIADD3 UR4, UPT, UPT, UR13, -0x1, URZ ;  /* 0xffffffff0d047890 */ /* 0x000fe4000fffe0ff */
[----:B------:R-:W-:Y:S02]  /*1a50*/  UISETP.LT.U32.AND UP0, UPT, UR15, 0x31, UPT ;  /* 0x000000310f00788c */ /* 0x000fe4000bf01070 */
[----:B------:R-:W-:Y:S02]  /*1a60*/  UISETP.GE.U32.AND UP1, UPT, UR4, -0x3f, UPT ;  /* 0xffffffc10400788c */ /* 0x000fe4000bf26070 */
[----:B------:R-:W-:Y:S02]  /*1a70*/  USEL UR14, UR15, 0x31, UP0 ;  /* 0x000000310f0e7887 */ /* 0x000fe40008000000 */
[----:B------:R-:W-:-:S02]  /*1a80*/  UIADD3 UR13, UPT, UPT, UR13, 0x3e, URZ ;  /* 0x0000003e0d0d7890 */ /* 0x000fc4000fffe0ff */
[----:B------:R-:W-:Y:S02]  /*1a90*/  UIADD3 UR5, UPT, UPT, UR14, -0x1, URZ ;  /* 0xffffffff0e057890 */ /* 0x000fe4000fffe0ff */
[----:B------:R-:W-:-:S03]  /*1aa0*/  UIADD3 UR7, UPT, UPT, UR15, -UR14, URZ ;  /* 0x8000000e0f077290 */ /* 0x000fc6000fffe0ff */
[----:B------:R-:W-:-:S04]  /*1ab0*/  @UP1 UIADD3 UR5, UPT, UPT, UR14, URZ, URZ ;  /* 0x000000ff0e051290 */ /* 0x000fc8000fffe0ff */
[----:B--2---:R-:W-:-:S12]  /*1ac0*/  UIADD3 UR5, UPT, UPT, UR5, 0x1, URZ ;  /* 0x0000000105057890 */ /* 0x004fd8000fffe0ff */
.L_x_36:
[----:B------:R-:W-:Y:S01]  /*1ad0*/  UISETP.NE.AND UP0, UPT, UR37, URZ, UPT ;  /* 0x000000ff2500728c */ /* 0x000fe2000bf05270 */
[----:B------:R-:W1:Y:S08]  /*1ae0*/  S2UR UR37, SR_CgaCtaId ;  /* 0x00000000002579c3 */ /* 0x000e700000008800 */
[----:B------:R-:W-:Y:S05]  /*1af0*/  BRA.U UP0, `(.L_x_19) ;  /* 0x0000000100347547 */ /* 0x000fea000b800000 */
[----:B------:R-:W2:Y:S01]  /*1b00*/  S2R R2, SR_CgaCtaId ;  /* 0x0000000000027919 */ /* 0x000ea20000008800 */
[----:B------:R-:W-:-:S04]  /*1b10*/  MOV R3, 0x400 ;  /* 0x0000040000037802 */ /* 0x000fc80000000f00 */
[----:B--2---:R-:W-:Y:S02]  /*1b20*/  LEA R3, R2, R3, 0x18 ;  /* 0x0000000302037211 */ /* 0x004fe400078ec0ff */
[----:B------:R-:W-:-:S03]  /*1b30*/  SHF.L.U32 R2, R10, 0x1f, RZ ;  /* 0x0000001f0a027819 */ /* 0x000fc600000006ff */
[----:B------:R-:W-:-:S04]  /*1b40*/  IMAD R3, R12, 0x8, R3 ;  /* 0x000000080c037824 */ /* 0x000fc800078e0203 */
[----:B------:R-:W2:Y:S02]  /*1b50*/  SYNCS.PHASECHK.TRANS64.TRYWAIT P0, [R3+URZ+0x3b0], R2 ;  /* 0x0003b002030075a7 */ /* 0x000ea400080011ff */
[----:B--2---:R-:W-:Y:S05]  /*1b60*/  @!P0 BRA `(.L_x_20) ;  /* 0x0000005c00d48947 */ /* 0x004fea0003800000 */
.L_x_148:
[----:B------:R-:W-:Y:S01]  /*1b70*/  VIADD R12, R12, 0x1 ;  /* 0x000000010c0c7836 */ /* 0x000fe20000000000 */
[----:B------:R2:W-:Y:S04]  /*1b80*/  SYNCS.ARRIVE.TRANS64.A1T0 RZ, [R3+URZ+0x3a0], RZ ;  /* 0x0003a0ff03ff79a7 */ /* 0x0005e800081000ff */
[----:B------:R-:W-:-:S04]  /*1b90*/  ISETP.NE.AND P0, PT, R12, 0x2, PT ;  /* 0x000000020c00780c */ /* 0x000fc80003f05270 */
[----:B------:R-:W-:Y:S02]  /*1ba0*/  SEL R12, R12, RZ, P0 ;  /* 0x000000ff0c0c7207 */ /* 0x000fe40000000000 */
[----:B--2---:R-:W-:-:S04]  /*1bb0*/  SEL R3, RZ, 0x1, P0 ;  /* 0x00000001ff037807 */ /* 0x004fc80000000000 */
[----:B------:R-:W-:-:S07]  /*1bc0*/  LOP3.LUT R10, R10, R3, RZ, 0x3c, !PT ;  /* 0x000000030a0a7212 */ /* 0x000fce00078e3cff */
.L_x_19:
[----:B------:R-:W-:Y:S01]  /*1bd0*/  UMOV UR4, 0x400 ;  /* 0x0000040000047882 */ /* 0x000fe20000000000 */
[----:B------:R-:W-:Y:S01]  /*1be0*/  SHF.L.U32 R2, R15, 0x1f, RZ ;  /* 0x0000001f0f027819 */ /* 0x000fe200000006ff */
[----:B-1----:R-:W-:Y:S01]  /*1bf0*/  ULEA UR4, UR37, UR4, 0x18 ;  /* 0x0000000425047291 */ /* 0x002fe2000f8ec0ff */
[----:B------:R-:W-:Y:S01]  /*1c00*/  R2UR UR35, R49 ;  /* 0x00000000312372ca */ /* 0x000fe200000e0000 */
[----:B------:R-:W-:Y:S01]  /*1c10*/  UISETP.GE.U32.AND UP0, UPT, UR13, 0x3f, UPT ;  /* 0x0000003f0d00788c */ /* 0x000fe2000bf06070 */
[----:B------:R-:W-:Y:S01]  /*1c20*/  R2UR UR10, R47 ;  /* 0x000000002f0a72ca */ /* 0x000fe200000e0000 */
[----:B------:R-:W-:Y:S01]  /*1c30*/  ULEA UR8, UR6, UR4, 0x3 ;  /* 0x0000000406087291 */ /* 0x000fe2000f8e18ff */
[----:B------:R-:W-:-:S08]  /*1c40*/  UMOV UR24, URZ ;  /* 0x000000ff00187c82 */ /* 0x000fd00008000000 */
[----:B------:R1:W2:Y:S01]  /*1c50*/  SYNCS.PHASECHK.TRANS64.TRYWAIT P0, [UR8+0x188], R2 ;  /* 0x00018802ff0075a7 */ /* 0x0002a20008001108 */
[----:B------:R-:W-:Y:S02]  /*1c60*/  USHF.L.U32 UR35, UR35, 0x6, URZ ;  /* 0x0000000623237899 */ /* 0x000fe400080006ff */
[----:B------:R-:W-:Y:S01]  /*1c70*/  USHF.L.U32 UR10, UR10, 0x3, URZ ;  /* 0x000000030a0a7899 */ /* 0x000fe200080006ff */
[----:B------:R-:W-:Y:S11]  /*1c80*/  BRA.U !UP0, `(.L_x_21) ;  /* 0x0000000108a87547 */ /* 0x000ff6000b800000 */
[----:B------:R-:W-:Y:S01]  /*1c90*/  UMOV UR16, URZ ;  /* 0x000000ff00107c82 */ /* 0x000fe20008000000 */
[----:B------:R-:W-:-:S05]  /*1ca0*/  UMOV UR17, UR6 ;  /* 0x0000000600117c82 */ /* 0x000fca0008000000 */
.L_x_26:
[----:B-1----:R-:W-:Y:S01]  /*1cb0*/  ULEA UR33, UR17, UR4, 0x3 ;  /* 0x0000000411217291 */ /* 0x002fe2000f8e18ff */
[----:B--2---:R-:W-:Y:S01]  /*1cc0*/  @!P5 MOV R3, 0x1200 ;  /* 0x000012000003d802 */ /* 0x004fe20000000f00 */
[----:B--2---:R-:W-:Y:S10]  /*1cd0*/  @P0 BRA `(.L_x_22) ;  /* 0x00000000000c0947 */ /* 0x004ff40003800000 */
[----:B------:R-:W-:-:S04]  /*1ce0*/  SHF.L.U32 R5, R15, 0x1f, RZ ;  /* 0x0000001f0f057819 */ /* 0x000fc800000006ff */
[----:B------:R-:W2:Y:S02]  /*1cf0*/  SYNCS.PHASECHK.TRANS64.TRYWAIT P0, [UR33+0x188], R5 ;  /* 0x00018805ff0075a7 */ /* 0x000ea40008001121 */
[----:B--2---:R-:W-:Y:S05]  /*1d00*/  @!P0 BRA `(.L_x_23) ;  /* 0x0000005c00808947 */ /* 0x004fea0003800000 */
.L_x_22:
[----:B------:R2:W-:Y:S01]  /*1d10*/  @!P5 SYNCS.ARRIVE.TRANS64 RZ, [UR33], R3 ;  /* 0x00000003ffffd9a7 */ /* 0x0005e20008000021 */
[----:B------:R-:W-:Y:S04]  /*1d20*/  BSSY.RECONVERGENT B0, `(.L_x_24) ;  /* 0x0000003000007945 */ /* 0x000fe80003800200 */
[----:B------:R-:W-:Y:S05]  /*1d30*/  @P4 BRA `(.L_x_25) ;  /* 0x0000000000044947 */ /* 0x000fea0003800000 */
[----:B------:R-:W-:Y:S05]  /*1d40*/  BPT.TRAP 0x1 ;  /* 0x000000040000795c */ /* 0x000fea0000300000 */
.L_x_25:
[----:B------:R-:W-:Y:S05]  /*1d50*/  BSYNC.RECONVERGENT B0 ;  /* 0x0000000000007941 */ /* 0x000fea0003800200 */
.L_x_24:
[----:B------:R-:W-:Y:S02]  /*1d60*/  UIADD3 UR6, UPT, UPT, UR17, 0x1, URZ ;  /* 0x0000000111067890 */ /* 0x000fe4000fffe0ff */
[----:B------:R-:W-:Y:S02]  /*1d70*/  ULEA UR32, UR17, UR4, 0xc ;  /* 0x0000000411207291 */ /* 0x000fe4000f8e60ff */
[----:B------:R-:W-:Y:S02]  /*1d80*/  UISETP.NE.AND UP0, UPT, UR6, 0x31, UPT ;  /* 0x000000310600788c */ /* 0x000fe4000bf05270 */
[----:B------:R-:W-:Y:S02]  /*1d90*/  UIADD3 UR26, UP1, UPT, UR22, 0x80, URZ ;  /* 0x00000080161a7890 */ /* 0x000fe4000ff3e0ff */
[----:B------:R-:W-:Y:S02]  /*1da0*/  USEL UR9, URZ, 0x1, UP0 ;  /* 0x00000001ff097887 */ /* 0x000fe40008000000 */
[----:B------:R-:W-:-:S02]  /*1db0*/  USEL UR6, UR6, URZ, UP0 ;  /* 0x000000ff06067287 */ /* 0x000fc40008000000 */
[----:B------:R-:W-:Y:S02]  /*1dc0*/  UIADD3 UR20, UP0, UPT, UR22, 0x180, URZ ;  /* 0x0000018016147890 */ /* 0x000fe4000ff1e0ff */
[----:B------:R-:W-:Y:S01]  /*1dd0*/  ULEA UR8, UR6, UR4, 0x3 ;  /* 0x0000000406087291 */ /* 0x000fe2000f8e18ff */
[----:B------:R-:W-:Y:S01]  /*1de0*/  LOP3.LUT R15, R15, UR9, RZ, 0x3c, !PT ;  /* 0x000000090f0f7c12 */ /* 0x000fe2000f8e3cff */
[----:B------:R-:W-:Y:S02]  /*1df0*/  USHF.L.U32 UR34, UR16, 0x5, URZ ;  /* 0x0000000510227899 */ /* 0x000fe400080006ff */
[----:B------:R-:W-:Y:S01]  /*1e00*/  UIADD3.X UR27, UPT, UPT, URZ, UR23, URZ, UP1, !UPT ;  /* 0x00000017ff1b7290 */ /* 0x000fe20008ffe4ff */
[----:B-1----:R-:W-:Y:S01]  /*1e10*/  SHF.L.U32 R2, R15, 0x1f, RZ ;  /* 0x0000001f0f027819 */ /* 0x002fe200000006ff */
[----:B------:R-:W-:Y:S02]  /*1e20*/  UIADD3 UR32, UPT, UPT, UR32, 0x1500, URZ ;  /* 0x0000150020207890 */ /* 0x000fe4000fffe0ff */
[----:B------:R-:W-:Y:S01]  /*1e30*/  UIADD3.X UR21, UPT, UPT, URZ, UR23, URZ, UP0, !UPT ;  /* 0x00000017ff157290 */ /* 0x000fe200087fe4ff */
[----:B------:R1:W1:Y:S01]  /*1e40*/  SYNCS.PHASECHK.TRANS64.TRYWAIT P0, [UR8+0x188], R2 ;  /* 0x00018802ff0075a7 */ /* 0x0002620008001108 */
[----:B------:R-:W-:Y:S01]  /*1e50*/  ULEA UR8, UR17, UR4, 0x9 ;  /* 0x0000000411087291 */ /* 0x000fe2000f8e48ff */
[----:B------:R-:W-:Y:S01]  /*1e60*/  UMOV UR18, 0x0 ;  /* 0x0000000000127882 */ /* 0x000fe20000000000 */
[----:B------:R-:W-:-:S02]  /*1e70*/  UMOV UR19, 0x10000000 ;  /* 0x1000000000137882 */ /* 0x000fc40000000000 */
[----:B------:R-:W-:Y:S01]  /*1e80*/  UIADD3 UR8, UPT, UPT, UR8, 0x32500, URZ ;  /* 0x0003250008087890 */ /* 0x000fe2000fffe0ff */
[----:B------:R1:W-:Y:S01]  /*1e90*/  UTMALDG.3D [UR32], [UR26], desc[UR18] ;  /* 0x000012201a0075b4 */ /* 0x0003e20008011000 */
[----:B------:R-:W-:Y:S01]  /*1ea0*/  UMOV UR12, UR36 ;  /* 0x00000024000c7c82 */ /* 0x000fe20008000000 */
[----:B------:R-:W-:Y:S01]  /*1eb0*/  UMOV UR9, UR33 ;  /* 0x0000002100097c82 */ /* 0x000fe20008000000 */
[----:B------:R-:W-:Y:S01]  /*1ec0*/  UMOV UR11, UR34 ;  /* 0x00000022000b7c82 */ /* 0x000fe20008000000 */
[----:B------:R-:W-:Y:S01]  /*1ed0*/  UIADD3 UR16, UPT, UPT, UR16, 0x1, URZ ;  /* 0x0000000110107890 */ /* 0x000fe2000fffe0ff */
[----:B------:R-:W-:Y:S01]  /*1ee0*/  UMOV UR24, UR5 ;  /* 0x0000000500187c82 */ /* 0x000fe20008000000 */
[----:B------:R-:W-:Y:S02]  /*1ef0*/  UMOV UR17, UR6 ;  /* 0x0000000600117c82 */ /* 0x000fe40008000000 */
[----:B------:R1:W-:Y:S01]  /*1f00*/  UTMALDG.3D [UR8], [UR20], desc[UR18] ;  /* 0x00001208140075b4 */ /* 0x0003e20008011000 */
[----:B------:R-:W-:-:S09]  /*1f10*/  UISETP.NE.AND UP0, UPT, UR16, UR5, UPT ;  /* 0x000000051000728c */ /* 0x000fd2000bf05270 */
[----:B------:R-:W-:Y:S05]  /*1f20*/  BRA.U UP0, `(.L_x_26) ;  /* 0xfffffffd00607547 */ /* 0x000fea000b83ffff */
.L_x_21:
[----:B-1----:R-:W-:Y:S01]  /*1f30*/  ULEA UR8, UR6, UR4, 0x3 ;  /* 0x0000000406087291 */ /* 0x002fe2000f8e18ff */
[----:B------:R-:W-:Y:S01]  /*1f40*/  SHF.L.U32 R2, R15, 0x1f, RZ ;  /* 0x0000001f0f027819 */ /* 0x000fe200000006ff */
[----:B------:R-:W-:Y:S01]  /*1f50*/  @!P1 SYNCS.ARRIVE.TRANS64.A1T0 RZ, [UR4+0x338], RZ ;  /* 0x000338ffffff99a7 */ /* 0x000fe20008100004 */
[----:B------:R-:W-:-:S06]  /*1f60*/  UISETP.GT.AND UP0, UPT, UR15, UR14, UPT ;  /* 0x0000000e0f00728c */ /* 0x000fcc000bf04270 */
[----:B--2---:R1:W2:Y:S03]  /*1f70*/  SYNCS.PHASECHK.TRANS64.TRYWAIT P0, [UR8+0x188], R2 ;  /* 0x00018802ff0075a7 */ /* 0x0042a60008001108 */
[----:B------:R-:W-:Y:S05]  /*1f80*/  BRA.U !UP0, `(.L_x_27) ;  /* 0x0000000108ac7547 */ /* 0x000fea000b800000 */
[----:B------:R-:W-:Y:S01]  /*1f90*/  UIADD3 UR21, UPT, UPT, UR7, UR24, URZ ;  /* 0x0000001807157290 */ /* 0x000fe2000fffe0ff */
[----:B------:R-:W-:-:S11]  /*1fa0*/  UMOV UR25, UR6 ;  /* 0x0000000600197c82 */ /* 0x000fd60008000000 */
.L_x_32:
[----:B-1----:R-:W-:Y:S01]  /*1fb0*/  ULEA UR17, UR25, UR4, 0x3 ;  /* 0x0000000419117291 */ /* 0x002fe2000f8e18ff */
[----:B--2---:R-:W-:Y:S01]  /*1fc0*/  @!P5 MOV R3, 0x1200 ;  /* 0x000012000003d802 */ /* 0x004fe20000000f00 */
[----:B--2---:R-:W-:Y:S10]  /*1fd0*/  @P0 BRA `(.L_x_28) ;  /* 0x00000000000c0947 */ /* 0x004ff40003800000 */
[----:B------:R-:W-:-:S04]  /*1fe0*/  SHF.L.U32 R5, R15, 0x1f, RZ ;  /* 0x0000001f0f057819 */ /* 0x000fc800000006ff */
[----:B------:R-:W2:Y:S02]  /*1ff0*/  SYNCS.PHASECHK.TRANS64.TRYWAIT P0, [UR17+0x188], R5 ;  /* 0x00018805ff0075a7 */ /* 0x000ea40008001111 */
[----:B--2---:R-:W-:Y:S05]  /*2000*/  @!P0 BRA `(.L_x_29) ;  /* 0x0000005800d88947 */ /* 0x004fea0003800000 */
.L_x_28:
[----:B------:R2:W-:Y:S01]  /*2010*/  @!P5 SYNCS.ARRIVE.TRANS64 RZ, [UR17], R3 ;  /* 0x00000003ffffd9a7 */ /* 0x0005e20008000011 */
[----:B------:R-:W-:Y:S04]  /*2020*/  BSSY.RECONVERGENT B0, `(.L_x_30) ;  /* 0x0000003000007945 */ /* 0x000fe80003800200 */
[----:B------:R-:W-:Y:S05]  /*2030*/  @P4 BRA `(.L_x_31) ;  /* 0x0000000000044947 */ /* 0x000fea0003800000 */
[----:B------:R-:W-:Y:S05]  /*2040*/  BPT.TRAP 0x1 ;  /* 0x000000040000795c */ /* 0x000fea0000300000 */
.L_x_31:
[----:B------:R-:W-:Y:S05]  /*2050*/  BSYNC.RECONVERGENT B0 ;  /* 0x0000000000007941 */ /* 0x000fea0003800200 */
.L_x_30:
        /* <DEDUP_REMOVED lines=10> */
[----:B------:R-:W-:Y:S01]  /*2100*/  UIADD3 UR16, UPT, UPT, UR16, 0x1500, URZ ;  /* 0x0000150010107890 */ /* 0x000fe2000fffe0ff */
[----:B-1----:R-:W-:Y:S01]  /*2110*/  SHF.L.U32 R2, R15, 0x1f, RZ ;  /* 0x0000001f0f027819 */ /* 0x002fe200000006ff */
[----:B------:R-:W-:Y:S02]  /*2120*/  UIADD3.X UR31, UPT, UPT, URZ, UR23, URZ, UP1, !UPT ;  /* 0x00000017ff1f7290 */ /* 0x000fe40008ffe4ff */
[----:B------:R-:W-:Y:S01]  /*2130*/  UIADD3.X UR29, UPT, UPT, URZ, UR23, URZ, UP0, !UPT ;  /* 0x00000017ff1d7290 */ /* 0x000fe200087fe4ff */
[----:B------:R1:W1:Y:S01]  /*2140*/  SYNCS.PHASECHK.TRANS64.TRYWAIT P0, [UR8+0x188], R2 ;  /* 0x00018802ff0075a7 */ /* 0x0002620008001108 */
[----:B------:R-:W-:Y:S01]  /*2150*/  ULEA UR8, UR25, UR4, 0x9 ;  /* 0x0000000419087291 */ /* 0x000fe2000f8e48ff */
[----:B------:R-:W-:Y:S01]  /*2160*/  UMOV UR26, 0x0 ;  /* 0x00000000001a7882 */ /* 0x000fe20000000000 */
[----:B------:R-:W-:-:S02]  /*2170*/  UMOV UR27, 0x10000000 ;  /* 0x10000000001b7882 */ /* 0x000fc40000000000 */
[----:B------:R-:W-:Y:S01]  /*2180*/  UIADD3 UR8, UPT, UPT, UR8, 0x32500, URZ ;  /* 0x0003250008087890 */ /* 0x000fe2000fffe0ff */
[----:B------:R-:W-:Y:S01]  /*2190*/  UMOV UR19, UR35 ;  /* 0x0000002300137c82 */ /* 0x000fe20008000000 */
[----:B------:R-:W-:Y:S01]  /*21a0*/  UMOV UR20, UR36 ;  /* 0x0000002400147c82 */ /* 0x000fe20008000000 */
[----:B------:R-:W-:Y:S01]  /*21b0*/  UMOV UR12, UR36 ;  /* 0x00000024000c7c82 */ /* 0x000fe20008000000 */
[----:B------:R-:W-:Y:S01]  /*21c0*/  UMOV UR9, UR17 ;  /* 0x0000001100097c82 */ /* 0x000fe20008000000 */
[----:B------:R-:W-:Y:S01]  /*21d0*/  UMOV UR11, UR18 ;  /* 0x00000012000b7c82 */ /* 0x000fe20008000000 */
[----:B------:R1:W-:Y:S01]  /*21e0*/  UTMALDG.3D [UR16], [UR30], desc[UR26] ;  /* 0x00001a101e0075b4 */ /* 0x0003e20008011000 */
[----:B------:R-:W-:Y:S01]  /*21f0*/  UIADD3 UR24, UPT, UPT, UR24, 0x1, URZ ;  /* 0x0000000118187890 */ /* 0x000fe2000fffe0ff */
[----:B------:R-:W-:-:S03]  /*2200*/  UMOV UR25, UR6 ;  /* 0x0000000600197c82 */ /* 0x000fc60008000000 */
[----:B------:R-:W-:Y:S01]  /*2210*/  UISETP.NE.AND UP0, UPT, UR24, UR21, UPT ;  /* 0x000000151800728c */ /* 0x000fe2000bf05270 */
[----:B------:R1:W-:Y:S08]  /*2220*/  UTMALDG.3D [UR8], [UR28], desc[UR26] ;  /* 0x00001a081c0075b4 */ /* 0x0003f00008011000 */
[----:B------:R-:W-:Y:S05]  /*2230*/  BRA.U UP0, `(.L_x_32) ;  /* 0xfffffffd005c7547 */ /* 0x000fea000b83ffff */
.L_x_27:
[C---:B-1----:R-:W-:Y:S01]  /*2240*/  LEA R2, R14.reuse, UR4, 0x3 ;  /* 0x000000040e027c11 */ /* 0x042fe2000f8e18ff */
[----:B------:R-:W-:Y:S01]  /*2250*/  NOP ;  /* 0x0000000000007918 */ /* 0x000fe20000000000 */
[----:B--2---:R-:W-:Y:S02]  /*2260*/  SHF.L.U32 R3, R13, 0x1f, RZ ;  /* 0x0000001f0d037819 */ /* 0x004fe400000006ff */
[----:B------:R-:W-:Y:S02]  /*2270*/  LEA R4, R14, UR4, 0x4 ;  /* 0x000000040e047c11 */ /* 0x000fe4000f8e20ff */
[----:B------:R-:W1:Y:S02]  /*2280*/  SYNCS.PHASECHK.TRANS64.TRYWAIT P0, [R2+URZ+0x340], R3 ;  /* 0x00034003020075a7 */ /* 0x000e6400080011ff */
[----:B-1----:R-:W-:Y:S05]  /*2290*/  @!P0 BRA `(.L_x_33) ;  /* 0x00000058004c8947 */ /* 0x002fea0003800000 */
.L_x_151:
[----:B------:R-:W2:Y:S01]  /*22a0*/  LDS.128 R4, [R4+0x3d0] ;  /* 0x0003d00004047984 */ /* 0x000ea20000000c00 */
[----:B---3--:R-:W-:Y:S01]  /*22b0*/  ISETP.GE.AND P0, PT, R22, 0x1, PT ;  /* 0x000000011600780c */ /* 0x008fe20003f06270 */
[----:B-1----:R-:W-:Y:S01]  /*22c0*/  VIADD R2, R2, 0x350 ;  /* 0x0000035002027836 */ /* 0x002fe20000000000 */
[----:B------:R-:W-:Y:S01]  /*22d0*/  @!PT LDS RZ, [RZ] ;  /* 0x00000000fffff984 */ /* 0x000fe20000000800 */
[----:B------:R-:W-:Y:S01]  /*22e0*/  @!PT LDS RZ, [RZ] ;  /* 0x00000000fffff984 */ /* 0x000fe20000000800 */
[----:B------:R-:W-:Y:S01]  /*22f0*/  @!PT LDS RZ, [RZ] ;  /* 0x00000000fffff984 */ /* 0x000fe20000000800 */
[----:B------:R-:W-:Y:S01]  /*2300*/  @!PT LDS RZ, [RZ] ;  /* 0x00000000fffff984 */ /* 0x000fe20000000800 */
[----:B------:R1:W-:Y:S06]  /*2310*/  MEMBAR.ALL.CTA ;  /* 0x0000000000007992 */ /* 0x0003ec0000008000 */
[----:B-1----:R-:W1:Y:S01]  /*2320*/  FENCE.VIEW.ASYNC.S ;  /* 0x00000000000073c6 */ /* 0x002e620000000000 */
[----:B------:R-:W-:-:S04]  /*2330*/  PRMT R2, RZ, 0x654, R2 ;  /* 0x00000654ff027816 */ /* 0x000fc80000000002 */
[----:B-1----:R1:W-:Y:S01]  /*2340*/  SYNCS.ARRIVE.TRANS64.RED.A1T0 RZ, [R2+URZ], RZ ;  /* 0x000000ff02ff79a7 */ /* 0x0023e200081004ff */
[----:B--2---:R-:W-:-:S13]  /*2350*/  LOP3.LUT P2, RZ, R6, 0x1, RZ, 0xc0, !PT ;  /* 0x0000000106ff7812 */ /* 0x004fda000784c0ff */
[----:B------:R-:W-:Y:S01]  /*2360*/  @P2 SHF.R.U32.HI R3, RZ, 0x10, R5 ;  /* 0x00000010ff032819 */ /* 0x000fe20000011605 */
[----:B------:R-:W-:Y:S01]  /*2370*/  VOTEU.ANY UP0, P2 ;  /* 0x0000000000ff7886 */ /* 0x000fe20001000100 */
[----:B------:R-:W-:Y:S02]  /*2380*/  @P2 MOV R11, R4 ;  /* 0x00000004000b2202 */ /* 0x000fe40000000f00 */
[----:B------:R-:W-:Y:S02]  /*2390*/  @P2 R2UR.BROADCAST UR8, R3 ;  /* 0x00000000030822ca */ /* 0x000fe400008e0000 */
[----:B------:R-:W-:-:S11]  /*23a0*/  @P2 LOP3.LUT R8, R5, 0xffff, RZ, 0xc0, !PT ;  /* 0x0000ffff05082812 */ /* 0x000fd600078ec0ff */
[----:B------:R-:W-:Y:S01]  /*23b0*/  @UP0 UMOV UR36, UR8 ;  /* 0x0000000800240c82 */ /* 0x000fe20008000000 */
[----:B-1----:R-:W-:Y:S05]  /*23c0*/  @!P0 BRA `(.L_x_34) ;  /* 0x0000000000b88947 */ /* 0x002fea0003800000 */
[----:B------:R-:W4:Y:S01]  /*23d0*/  LDC.64 R4, c[0x0][0xb18] ;  /* 0x0002c600ff047b82 */ /* 0x000f220000000a00 */
[----:B------:R-:W-:-:S07]  /*23e0*/  ISETP.NE.AND P3, PT, R22, 0x1, PT ;  /* 0x000000011600780c */ /* 0x000fce0003f65270 */
[----:B------:R-:W1:Y:S08]  /*23f0*/  LDC.64 R6, c[0x0][0xb10] ;  /* 0x0002c400ff067b82 */ /* 0x000e700000000a00 */
[----:B------:R-:W2:Y:S08]  /*2400*/  LDC R16, c[0x0][0xb20] ;  /* 0x0002c800ff107b82 */ /* 0x000eb00000000800 */
[----:B------:R-:W3:Y:S01]  /*2410*/  LDC R18, c[0x0][0xb0c] ;  /* 0x0002c300ff127b82 */ /* 0x000ee20000000800 */
[----:B----4-:R-:W-:Y:S01]  /*2420*/  IMAD.HI.U32 R17, R0, R5, RZ ;  /* 0x0000000500117227 */ /* 0x010fe200078e00ff */
[----:B------:R-:W-:-:S03]  /*2430*/  ISETP.NE.AND P0, PT, R4, 0x1, PT ;  /* 0x000000010400780c */ /* 0x000fc60003f05270 */
[----:B------:R-:W-:-:S03]  /*2440*/  IMAD.HI.U32 R5, R8, R5, RZ ;  /* 0x0000000508057227 */ /* 0x000fc600078e00ff */
[----:B------:R-:W4:Y:S01]  /*2450*/  LDC.64 R2, c[0x0][0xb28] ;  /* 0x0002ca00ff027b82 */ /* 0x000f220000000a00 */
[----:B-1----:R-:W-:-:S04]  /*2460*/  IMAD.HI.U32 R20, R9, R6, RZ ;  /* 0x0000000609147227 */ /* 0x002fc800078e00ff */
[----:B------:R-:W-:Y:S01]  /*2470*/  IMAD.HI.U32 R24, R11, R6, RZ ;  /* 0x000000060b187227 */ /* 0x000fe200078e00ff */
[----:B------:R-:W-:Y:S02]  /*2480*/  SHF.R.U32.HI R20, RZ, R7, R20 ;  /* 0x00000007ff147219 */ /* 0x000fe40000011614 */
[-C--:B--2---:R-:W-:Y:S02]  /*2490*/  SHF.R.U32.HI R17, RZ, R16.reuse, R17 ;  /* 0x00000010ff117219 */ /* 0x084fe40000011611 */
[----:B------:R-:W-:Y:S02]  /*24a0*/  SHF.R.U32.HI R5, RZ, R16, R5 ;  /* 0x00000010ff057219 */ /* 0x000fe40000011605 */
[----:B------:R-:W-:Y:S02]  /*24b0*/  SEL R17, R0, R17, !P0 ;  /* 0x0000001100117207 */ /* 0x000fe40004000000 */
[----:B------:R-:W-:Y:S02]  /*24c0*/  SHF.R.U32.HI R24, RZ, R7, R24 ;  /* 0x00000007ff187219 */ /* 0x000fe40000011618 */
[----:B---3--:R-:W-:-:S02]  /*24d0*/  ISETP.NE.AND P1, PT, R18, 0x1, PT ;  /* 0x000000011200780c */ /* 0x008fc40003f25270 */
[----:B------:R-:W-:Y:S02]  /*24e0*/  SEL R5, R8, R5, !P0 ;  /* 0x0000000508057207 */ /* 0x000fe40004000000 */
[----:B------:R-:W-:Y:S02]  /*24f0*/  SEL R19, R9, R20, !P1 ;  /* 0x0000001409137207 */ /* 0x000fe40004800000 */
[----:B------:R-:W-:Y:S01]  /*2500*/  SEL R7, R11, R24, !P1 ;  /* 0x000000180b077207 */ /* 0x000fe20004800000 */
[----:B----4-:R-:W-:-:S04]  /*2510*/  IMAD.HI.U32 R20, R17, R2, RZ ;  /* 0x0000000211147227 */ /* 0x010fc800078e00ff */
[----:B------:R-:W-:Y:S01]  /*2520*/  IMAD.HI.U32 R6, R19, R2, RZ ;  /* 0x0000000213067227 */ /* 0x000fe200078e00ff */
[----:B------:R-:W-:-:S04]  /*2530*/  @P3 SHF.R.U32.HI R17, RZ, R3, R20 ;  /* 0x00000003ff113219 */ /* 0x000fc80000011614 */
[----:B------:R-:W-:Y:S01]  /*2540*/  @P3 SHF.R.U32.HI R19, RZ, R3, R6 ;  /* 0x00000003ff133219 */ /* 0x000fe20000011606 */
[----:B------:R-:W-:-:S04]  /*2550*/  IMAD R17, R22, R17, RZ ;  /* 0x0000001116117224 */ /* 0x000fc800078e02ff */
[----:B------:R-:W-:Y:S01]  /*2560*/  IMAD R6, R22, R19, RZ ;  /* 0x0000001316067224 */ /* 0x000fe200078e02ff */
[C---:B------:R-:W-:Y:S02]  /*2570*/  ISETP.GE.AND P0, PT, R5.reuse, R17, PT ;  /* 0x000000110500720c */ /* 0x040fe40003f06270 */
[----:B------:R-:W-:Y:S02]  /*2580*/  IADD3 R17, PT, PT, -R5, RZ, RZ ;  /* 0x000000ff05117210 */ /* 0x000fe40007ffe1ff */
[----:B------:R-:W-:Y:S01]  /*2590*/  ISETP.GE.OR P0, PT, R7, R6, P0 ;  /* 0x000000060700720c */ /* 0x000fe20000706670 */
[----:B------:R-:W-:-:S04]  /*25a0*/  IMAD.HI.U32 R6, R5, R2, RZ ;  /* 0x0000000205067227 */ /* 0x000fc800078e00ff */
[----:B------:R-:W-:Y:S01]  /*25b0*/  IMAD R8, R4, R17, R8 ;  /* 0x0000001104087224 */ /* 0x000fe200078e0208 */
[----:B------:R-:W-:-:S04]  /*25c0*/  SHF.R.U32.HI R6, RZ, R3, R6 ;  /* 0x00000003ff067219 */ /* 0x000fc80000011606 */
[----:B------:R-:W-:-:S03]  /*25d0*/  SEL R6, R5, R6, !P3 ;  /* 0x0000000605067207 */ /* 0x000fc60005800000 */
[----:B------:R-:W-:-:S04]  /*25e0*/  @!P0 IMAD.HI.U32 R16, R7, R2, RZ ;  /* 0x0000000207108227 */ /* 0x000fc800078e00ff */
[----:B------:R-:W-:Y:S01]  /*25f0*/  IMAD.MOV R2, RZ, RZ, -R6 ;  /* 0x000000ffff027224 */ /* 0x000fe200078e0a06 */
[----:B------:R-:W-:-:S03]  /*2600*/  @!P0 SHF.R.U32.HI R16, RZ, R3, R16 ;  /* 0x00000003ff108219 */ /* 0x000fc60000011610 */
[----:B------:R-:W-:Y:S01]  /*2610*/  IMAD R2, R22, R2, R5 ;  /* 0x0000000216027224 */ /* 0x000fe200078e0205 */
[----:B------:R-:W-:-:S05]  /*2620*/  @!P0 SEL R3, R7, R16, !P3 ;  /* 0x0000001007038207 */ /* 0x000fca0005800000 */
[--C-:B------:R-:W-:Y:S02]  /*2630*/  @!P0 IMAD.IADD R6, R6, 0x1, -R3.reuse ;  /* 0x0000000106068824 */ /* 0x100fe400078e0a03 */
[----:B------:R-:W-:Y:S01]  /*2640*/  @!P0 IMAD R3, R2, R19, R3 ;  /* 0x0000001302038224 */ /* 0x000fe200078e0203 */
[----:B------:R-:W-:Y:S01]  /*2650*/  IADD3 R2, PT, PT, -R7, RZ, RZ ;  /* 0x000000ff07027210 */ /* 0x000fe20007ffe1ff */
[----:B------:R-:W-:Y:S02]  /*2660*/  @!P0 IMAD R5, R22, R6, R7 ;  /* 0x0000000616058224 */ /* 0x000fe400078e0207 */
[----:B------:R-:W-:Y:S02]  /*2670*/  @!P0 IMAD.MOV.U32 R7, RZ, RZ, R3 ;  /* 0x000000ffff078224 */ /* 0x000fe400078e0003 */
[----:B------:R-:W-:Y:S02]  /*2680*/  IMAD R2, R18, R2, R11 ;  /* 0x0000000212027224 */ /* 0x000fe400078e020b */
[----:B------:R-:W-:-:S02]  /*2690*/  IMAD R8, R5, R4, R8 ;  /* 0x0000000405087224 */ /* 0x000fc400078e0208 */
[----:B------:R-:W-:Y:S02]  /*26a0*/  IMAD R11, R7, R18, R2 ;  /* 0x00000012070b7224 */ /* 0x000fe400078e0202 */
.L_x_34:
[----:B------:R-:W1:Y:S02]  /*26b0*/  LDCU UR8, c[0x0][0xb30] ;  /* 0x00016600ff0877ac */ /* 0x000e640008000800 */
[----:B-1----:R-:W-:-:S09]  /*26c0*/  UISETP.NE.AND UP0, UPT, UR8, 0x1, UPT ;  /* 0x000000010800788c */ /* 0x002fd2000bf05270 */
[----:B------:R-:W-:Y:S05]  /*26d0*/  BRA.U UP0, `(.L_x_35) ;  /* 0x0000000100407547 */ /* 0x000fea000b800000 */
[----:B------:R-:W1:Y:S08]  /*26e0*/  LDC.64 R4, c[0x0][0xb10] ;  /* 0x0002c400ff047b82 */ /* 0x000e700000000a00 */
[----:B------:R-:W2:Y:S08]  /*26f0*/  LDC.64 R2, c[0x0][0xb18] ;  /* 0x0002c600ff027b82 */ /* 0x000eb00000000a00 */
[----:B------:R-:W3:Y:S08]  /*2700*/  LDC R6, c[0x0][0xb20] ;  /* 0x0002c800ff067b82 */ /* 0x000ef00000000800 */
[----:B------:R-:W4:Y:S01]  /*2710*/  LDC R16, c[0x0][0xb0c] ;  /* 0x0002c300ff107b82 */ /* 0x000f220000000800 */
[----:B-1----:R-:W-:-:S05]  /*2720*/  IMAD.HI.U32 R4, R11, R4, RZ ;  /* 0x000000040b047227 */ /* 0x002fca00078e00ff */
[----:B------:R-:W-:Y:S01]  /*2730*/  SHF.R.U32.HI R4, RZ, R5, R4 ;  /* 0x00000005ff047219 */ /* 0x000fe20000011604 */
[----:B--2---:R-:W-:Y:S01]  /*2740*/  IMAD.HI.U32 R3, R8, R3, RZ ;  /* 0x0000000308037227 */ /* 0x004fe200078e00ff */
[----:B------:R-:W-:-:S04]  /*2750*/  ISETP.NE.AND P0, PT, R2, 0x1, PT ;  /* 0x000000010200780c */ /* 0x000fc80003f05270 */
[----:B---3--:R-:W-:-:S04]  /*2760*/  SHF.R.U32.HI R3, RZ, R6, R3 ;  /* 0x00000006ff037219 */ /* 0x008fc80000011603 */
[----:B------:R-:W-:Y:S02]  /*2770*/  SEL R3, R8, R3, !P0 ;  /* 0x0000000308037207 */ /* 0x000fe40004000000 */
[----:B----4-:R-:W-:-:S04]  /*2780*/  ISETP.NE.AND P1, PT, R16, 0x1, PT ;  /* 0x000000011000780c */ /* 0x010fc80003f25270 */
[----:B------:R-:W-:-:S05]  /*2790*/  SEL R4, R11, R4, !P1 ;  /* 0x000000040b047207 */ /* 0x000fca0004800000 */
[----:B------:R-:W-:Y:S02]  /*27a0*/  IMAD.IADD R5, R3, 0x1, -R4 ;  /* 0x0000000103057824 */ /* 0x000fe400078e0a04 */
[----:B------:R-:W-:Y:S02]  /*27b0*/  IMAD.IADD R3, R4, 0x1, -R3 ;  /* 0x0000000104037824 */ /* 0x000fe400078e0a03 */
[----:B------:R-:W-:Y:S02]  /*27c0*/  IMAD R11, R5, R16, R11 ;  /* 0x00000010050b7224 */ /* 0x000fe400078e020b */
[----:B------:R-:W-:-:S07]  /*27d0*/  IMAD R8, R3, R2, R8 ;  /* 0x0000000203087224 */ /* 0x000fce00078e0208 */
.L_x_35:
[----:B------:R-:W-:Y:S01]  /*27e0*/  VIADD R14, R14, 0x1 ;  /* 0x000000010e0e7836 */ /* 0x000fe20000000000 */
[----:B------:R-:W-:Y:S01]  /*27f0*/  PLOP3.LUT P1, PT, PT, PT, PT, 0x80, 0x8 ;  /* 0x000000000008781c */ /* 0x000fe20003f2f070 */
[----:B------:R-:W-:Y:S02]  /*2800*/  IMAD.IADD R49, R11, 0x1, R46 ;  /* 0x000000010b317824 */ /* 0x000fe400078e022e */
[----:B------:R-:W-:Y:S01]  /*2810*/  IMAD.IADD R47, R8, 0x1, R31 ;  /* 0x00000001082f7824 */ /* 0x000fe200078e021f */
[----:B------:R-:W-:-:S04]  /*2820*/  ISETP.NE.AND P0, PT, R14, 0x2, PT ;  /* 0x000000020e00780c */ /* 0x000fc80003f05270 */
[----:B------:R-:W-:Y:S02]  /*2830*/  SEL R2, RZ, 0x1, P0 ;  /* 0x00000001ff027807 */ /* 0x000fe40000000000 */
[----:B------:R-:W-:Y:S02]  /*2840*/  SEL R14, R14, RZ, P0 ;  /* 0x000000ff0e0e7207 */ /* 0x000fe40000000000 */
[----:B------:R-:W-:Y:S01]  /*2850*/  LOP3.LUT R13, R13, R2, RZ, 0x3c, !PT ;  /* 0x000000020d0d7212 */ /* 0x000fe200078e3cff */
[----:B------:R-:W-:Y:S06]  /*2860*/  @P2 BRA `(.L_x_36) ;  /* 0xfffffff000982947 */ /* 0x000fec000383ffff */
[----:B------:R-:W-:Y:S01]  /*2870*/  UIADD3 UR4, UPT, UPT, UR4, 0x188, URZ ;  /* 0x0000018804047890 */ /* 0x000fe2000fffe0ff */
[----:B------:R-:W-:-:S03]  /*2880*/  SHF.L.U32 R3, R15, 0x1f, RZ ;  /* 0x0000001f0f037819 */ /* 0x000fc600000006ff */
[----:B------:R-:W-:-:S09]  /*2890*/  ULEA UR5, UR6, UR4, 0x3 ;  /* 0x0000000406057291 */ /* 0x000fd2000f8e18ff */
[----:B------:R-:W1:Y:S02]  /*28a0*/  SYNCS.PHASECHK.TRANS64.TRYWAIT P0, [UR5], R3 ;  /* 0x00000003ff0075a7 */ /* 0x000e640008001105 */
[----:B-1----:R-:W-:Y:S05]  /*28b0*/  @!P0 BRA `(.L_x_37) ;  /* 0x0000005000d88947 */ /* 0x002fea0003800000 */
.L_x_153:
[----:B------:R-:W-:-:S04]  /*28c0*/  UIADD3 UR6, UPT, UPT, UR6, 0x1, URZ ;  /* 0x0000000106067890 */ /* 0x000fc8000fffe0ff */
[----:B------:R-:W-:-:S04]  /*28d0*/  UISETP.NE.AND UP0, UPT, UR6, 0x31, UPT ;  /* 0x000000310600788c */ /* 0x000fc8000bf05270 */
[----:B------:R-:W-:Y:S02]  /*28e0*/  USEL UR7, URZ, 0x1, UP0 ;  /* 0x00000001ff077887 */ /* 0x000fe40008000000 */
[----:B------:R-:W-:-:S04]  /*28f0*/  USEL UR6, UR6, URZ, UP0 ;  /* 0x000000ff06067287 */ /* 0x000fc80008000000 */
[----:B------:R-:W-:Y:S01]  /*2900*/  ULEA UR5, UR6, UR4, 0x3 ;  /* 0x0000000406057291 */ /* 0x000fe2000f8e18ff */
[----:B------:R-:W-:-:S04]  /*2910*/  LOP3.LUT R2, R15, UR7, RZ, 0x3c, !PT ;  /* 0x000000070f027c12 */ /* 0x000fc8000f8e3cff */
[----:B-1----:R-:W-:-:S04]  /*2920*/  SHF.L.U32 R3, R2, 0x1f, RZ ;  /* 0x0000001f02037819 */ /* 0x002fc800000006ff */
[----:B------:R-:W1:Y:S02]  /*2930*/  SYNCS.PHASECHK.TRANS64.TRYWAIT P0, [UR5], R3 ;  /* 0x00000003ff0075a7 */ /* 0x000e640008001105 */
[----:B-1----:R-:W-:Y:S05]  /*2940*/  @!P0 BRA `(.L_x_38) ;  /* 0x0000005000cc8947 */ /* 0x002fea0003800000 */
.L_x_155:
        /* <DEDUP_REMOVED lines=9> */
.L_x_157:
        /* <DEDUP_REMOVED lines=9> */
.L_x_159:
        /* <DEDUP_REMOVED lines=9> */
.L_x_161:
        /* <DEDUP_REMOVED lines=9> */
.L_x_163:
        /* <DEDUP_REMOVED lines=9> */
.L_x_165:
        /* <DEDUP_REMOVED lines=9> */
.L_x_167:
        /* <DEDUP_REMOVED lines=9> */
.L_x_169:
        /* <DEDUP_REMOVED lines=9> */
.L_x_171:
        /* <DEDUP_REMOVED lines=9> */
.L_x_173:
        /* <DEDUP_REMOVED lines=9> */
.L_x_175:
        /* <DEDUP_REMOVED lines=9> */
.L_x_177:
        /* <DEDUP_REMOVED lines=9> */
.L_x_179:
        /* <DEDUP_REMOVED lines=9> */
.L_x_181:
        /* <DEDUP_REMOVED lines=9> */
.L_x_183:
        /* <DEDUP_REMOVED lines=9> */
.L_x_185:
        /* <DEDUP_REMOVED lines=9> */
.L_x_187:
        /* <DEDUP_REMOVED lines=9> */
.L_x_189:
        /* <DEDUP_REMOVED lines=9> */
.L_x_191:
        /* <DEDUP_REMOVED lines=9> */
.L_x_193:
        /* <DEDUP_REMOVED lines=9> */
.L_x_195:
        /* <DEDUP_REMOVED lines=9> */
.L_x_197:
        /* <DEDUP_REMOVED lines=9> */
.L_x_199:
        /* <DEDUP_REMOVED lines=9> */
.L_x_201:
        /* <DEDUP_REMOVED lines=9> */
.L_x_203:
        /* <DEDUP_REMOVED lines=9> */
.L_x_205:
        /* <DEDUP_REMOVED lines=9> */
.L_x_207:
        /* <DEDUP_REMOVED lines=9> */
.L_x_209:
        /* <DEDUP_REMOVED lines=9> */
.L_x_211:
        /* <DEDUP_REMOVED lines=9> */
.L_x_213:
        /* <DEDUP_REMOVED lines=9> */
.L_x_215:
        /* <DEDUP_REMOVED lines=9> */
.L_x_217:
        /* <DEDUP_REMOVED lines=9> */
.L_x_219:
        /* <DEDUP_REMOVED lines=9> */
.L_x_221:
        /* <DEDUP_REMOVED lines=9> */
.L_x_223:
        /* <DEDUP_REMOVED lines=9> */
.L_x_225:
        /* <DEDUP_REMOVED lines=9> */
.L_x_227:
        /* <DEDUP_REMOVED lines=9> */
.L_x_229:
        /* <DEDUP_REMOVED lines=9> */
.L_x_231:
        /* <DEDUP_REMOVED lines=9> */
.L_x_233:
        /* <DEDUP_REMOVED lines=9> */
.L_x_235:
        /* <DEDUP_REMOVED lines=9> */
.L_x_237:
        /* <DEDUP_REMOVED lines=9> */
.L_x_239:
        /* <DEDUP_REMOVED lines=9> */
.L_x_241:
        /* <DEDUP_REMOVED lines=9> */
.L_x_243:
        /* <DEDUP_REMOVED lines=9> */
.L_x_245:
        /* <DEDUP_REMOVED lines=9> */
.L_x_247:
[----:B------:R-:W-:-:S04]  /*4330*/  UIADD3 UR6, UPT, UPT, UR6, 0x1, URZ ;  /* 0x0000000106067890 */ /* 0x000fc8000fffe0ff */
[----:B------:R-:W-:-:S04]  /*4340*/  UISETP.NE.AND UP0, UPT, UR6, 0x31, UPT ;  /* 0x000000310600788c */ /* 0x000fc8000bf05270 */
[----:B------:R-:W-:Y:S02]  /*4350*/  USEL UR5, URZ, 0x1, UP0 ;  /* 0x00000001ff057887 */ /* 0x000fe40008000000 */
[----:B------:R-:W-:-:S04]  /*4360*/  USEL UR6, UR6, URZ, UP0 ;  /* 0x000000ff06067287 */ /* 0x000fc80008000000 */
[----:B------:R-:W-:Y:S01]  /*4370*/  ULEA UR6, UR6, UR4, 0x3 ;  /* 0x0000000406067291 */ /* 0x000fe2000f8e18ff */
[----:B-1----:R-:W-:-:S04]  /*4380*/  LOP3.LUT R3, R2, UR5, RZ, 0x3c, !PT ;  /* 0x0000000502037c12 */ /* 0x002fc8000f8e3cff */
[----:B------:R-:W-:Y:S01]  /*4390*/  SHF.L.U32 R3, R3, 0x1f, RZ ;  /* 0x0000001f03037819 */ /* 0x000fe200000006ff */
[----:B----4-:R-:W-:-:S07]  /*43a0*/  IMAD.U32 R0, RZ, RZ, UR6 ;  /* 0x00000006ff007e24 */ /* 0x010fce000f8e00ff */
.L_x_85:
[----:B-1----:R1:W2:Y:S02]  /*43b0*/  SYNCS.PHASECHK.TRANS64.TRYWAIT P0, [R0+URZ], R3 ;  /* 0x00000003000075a7 */ /* 0x0022a400080011ff */
[----:B--2---:R-:W-:Y:S05]  /*43c0*/  @!P0 NANOSLEEP.SYNCS 0x989680 ;  /* 0x009896800000895d */ /* 0x004fea0003900000 */
[----:B------:R-:W2:Y:S02]  /*43d0*/  @!P0 SYNCS.PHASECHK.TRANS64 P0, [R0+URZ], R3 ;  /* 0x00000003000085a7 */ /* 0x000ea400080010ff */
[----:B--2---:R-:W-:Y:S05]  /*43e0*/  @P0 EXIT ;  /* 0x000000000000094d */ /* 0x004fea0003800000 */
[----:B------:R-:W-:Y:S05]  /*43f0*/  BRA `(.L_x_85) ;  /* 0xfffffffc00ec7947 */ /* 0x000fea000383ffff */
.L_x_18:
[----:B------:R-:W-:-:S04]  /*4400*/  UISETP.NE.AND UP1, UPT, UR37, URZ, UPT ;  /* 0x000000ff2500728c */ /* 0x000fc8000bf25270 */
[----:B------:R-:W-:-:S09]  /*4410*/  UISETP.NE.OR UP1, UPT, UR8, 0x1, UP1 ;  /* 0x000000010800788c */ /* 0x000fd20008f25670 */
[----:B------:R-:W-:Y:S05]  /*4420*/  BRA.U UP1, `(.L_x_86) ;  /* 0x0000000501487547 */ /* 0x000fea000b800000 */
[----:B------:R-:W-:Y:S01]  /*4430*/  ISETP.NE.AND P2, PT, R2, RZ, PT ;  /* 0x000000ff0200720c */ /* 0x000fe20003f45270 */
[----:B------:R-:W-:Y:S01]  /*4440*/  IMAD.MOV.U32 R12, RZ, RZ, 0x1 ;  /* 0x00000001ff0c7424 */ /* 0x000fe200078e00ff */
[----:B------:R-:W-:Y:S02]  /*4450*/  CS2R R10, SRZ ;  /* 0x00000000000a7805 */ /* 0x000fe4000001ff00 */
[----:B------:R-:W-:Y:S01]  /*4460*/  CS2R R8, SRZ ;  /* 0x0000000000087805 */ /* 0x000fe2000001ff00 */
[----:B------:R-:W-:Y:S01]  /*4470*/  UMOV UR4, 0x400 ;  /* 0x0000040000047882 */ /* 0x000fe20000000000 */
[----:B------:R-:W-:Y:S01]  /*4480*/  UMOV UR6, URZ ;  /* 0x000000ff00067c82 */ /* 0x000fe20008000000 */
[----:B------:R-:W-:-:S12]  /*4490*/  ULEA UR37, UR37, UR4, 0x18 ;  /* 0x0000000425257291 */ /* 0x000fd8000f8ec0ff */
.L_x_90:
[----:B------:R-:W-:Y:S02]  /*44a0*/  LEA R0, R8, UR37, 0x3 ;  /* 0x0000002508007c11 */ /* 0x000fe4000f8e18ff */
[----:B------:R-:W-:-:S03]  /*44b0*/  SHF.L.U32 R5, R9, 0x1f, RZ ;  /* 0x0000001f09057819 */ /* 0x000fc600000006ff */
[----:B------:R-:W-:Y:S01]  /*44c0*/  VIADD R4, R0, 0x3b0 ;  /* 0x000003b000047836 */ /* 0x000fe20000000000 */
[----:B------:R-:W1:Y:S02]  /*44d0*/  SYNCS.PHASECHK.TRANS64.TRYWAIT P0, [R0+URZ+0x3a0], R5 ;  /* 0x0003a005000075a7 */ /* 0x000e6400080011ff */
[----:B-1----:R-:W-:Y:S05]  /*44e0*/  @!P0 BRA `(.L_x_87) ;  /* 0x00000048004c8947 */ /* 0x002fea0003800000 */
.L_x_248:
[----:B------:R-:W-:Y:S01]  /*44f0*/  ULEA UR5, UR6, UR37, 0x3 ;  /* 0x0000002506057291 */ /* 0x000fe2000f8e18ff */
[----:B------:R-:W-:Y:S02]  /*4500*/  PRMT R4, RZ, 0x654, R4 ;  /* 0x00000654ff047816 */ /* 0x000fe40000000004 */
[----:B-1----:R-:W-:Y:S01]  /*4510*/  SHF.L.U32 R5, R12, 0x1f, RZ ;  /* 0x0000001f0c057819 */ /* 0x002fe200000006ff */
[----:B------:R-:W-:Y:S01]  /*4520*/  UIADD3 UR4, UPT, UPT, UR5, 0x340, URZ ;  /* 0x0000034005047890 */ /* 0x000fe2000fffe0ff */
[----:B------:R1:W-:Y:S05]  /*4530*/  SYNCS.ARRIVE.TRANS64.RED.A1T0 RZ, [R4+URZ], RZ ;  /* 0x000000ff04ff79a7 */ /* 0x0003ea00081004ff */
[----:B------:R-:W-:Y:S01]  /*4540*/  IMAD.U32 R7, RZ, RZ, UR4 ;  /* 0x00000004ff077e24 */ /* 0x000fe2000f8e00ff */
[----:B------:R-:W2:Y:S04]  /*4550*/  SYNCS.PHASECHK.TRANS64.TRYWAIT P0, [UR5+0x350], R5 ;  /* 0x00035005ff0075a7 */ /* 0x000ea80008001105 */
[----:B------:R-:W-:Y:S01]  /*4560*/  PRMT R6, R2, 0x654, R7 ;  /* 0x0000065402067816 */ /* 0x000fe20000000007 */
[----:B-1----:R-:W-:Y:S01]  /*4570*/  @!P2 IMAD.MOV.U32 R4, RZ, RZ, 0x10 ;  /* 0x00000010ff04a424 */ /* 0x002fe200078e00ff */
[----:B--2---:R-:W-:Y:S06]  /*4580*/  @!P0 BRA `(.L_x_88) ;  /* 0x0000004800388947 */ /* 0x004fec0003800000 */
.L_x_250:
[----:B------:R-:W-:Y:S01]  /*4590*/  ULEA UR4, UR6, UR37, 0x4 ;  /* 0x0000002506047291 */ /* 0x000fe2000f8e20ff */
[----:B------:R-:W-:Y:S01]  /*45a0*/  SEL R3, R6, R3, !P2 ;  /* 0x0000000306037207 */ /* 0x000fe20005000000 */
[----:B------:R-:W-:Y:S01]  /*45b0*/  UIADD3 UR5, UPT, UPT, UR5, 0x340, URZ ;  /* 0x0000034005057890 */ /* 0x000fe2000fffe0ff */
[----:B-1----:R-:W-:Y:S01]  /*45c0*/  LEA R0, R11, UR37, 0x3 ;  /* 0x000000250b007c11 */ /* 0x002fe2000f8e18ff */
[----:B------:R-:W-:Y:S01]  /*45d0*/  UIADD3 UR4, UPT, UPT, UR4, 0x3d0, URZ ;  /* 0x000003d004047890 */ /* 0x000fe2000fffe0ff */
[----:B------:R-:W-:Y:S01]  /*45e0*/  SHF.L.U32 R5, R10, 0x1f, RZ ;  /* 0x0000001f0a057819 */ /* 0x000fe200000006ff */
[----:B------:R1:W-:Y:S01]  /*45f0*/  @!P2 SYNCS.ARRIVE.TRANS64.RED RZ, [R3+URZ], R4 ;  /* 0x0000000403ffa9a7 */ /* 0x0003e200080004ff */
[----:B------:R-:W-:Y:S01]  /*4600*/  UIADD3 UR6, UPT, UPT, UR6, 0x1, URZ ;  /* 0x0000000106067890 */ /* 0x000fe2000fffe0ff */
[----:B------:R-:W-:-:S03]  /*4610*/  VIADD R8, R8, 0x1 ;  /* 0x0000000108087836 */ /* 0x000fc60000000000 */
[----:B------:R-:W-:Y:S02]  /*4620*/  UISETP.NE.AND UP0, UPT, UR6, 0x2, UPT ;  /* 0x000000020600788c */ /* 0x000fe4000bf05270 */
[----:B------:R-:W-:Y:S06]  /*4630*/  UGETNEXTWORKID.BROADCAST [UR4], [UR5] ;  /* 0x00000000040073ca */ /* 0x000fec0008000100 */
[----:B------:R-:W-:Y:S01]  /*4640*/  USEL UR4, URZ, 0x1, UP0 ;  /* 0x00000001ff047887 */ /* 0x000fe20008000000 */
[----:B------:R-:W-:Y:S01]  /*4650*/  ISETP.NE.AND P0, PT, R8, 0x2, PT ;  /* 0x000000020800780c */ /* 0x000fe20003f05270 */
[----:B------:R-:W-:Y:S01]  /*4660*/  USEL UR6, UR6, URZ, UP0 ;  /* 0x000000ff06067287 */ /* 0x000fe20008000000 */
[----:B------:R-:W2:Y:S03]  /*4670*/  SYNCS.PHASECHK.TRANS64.TRYWAIT P1, [R0+URZ+0x340], R5 ;  /* 0x00034005000075a7 */ /* 0x000ea600080211ff */
[----:B------:R-:W-:Y:S01]  /*4680*/  LOP3.LUT R12, R12, UR4, RZ, 0x3c, !PT ;  /* 0x000000040c0c7c12 */ /* 0x000fe2000f8e3cff */
[----:B-12---:R-:W-:Y:S07]  /*4690*/  @!P1 BRA `(.L_x_89) ;  /* 0x00000048000c9947 */ /* 0x006fee0003800000 */
.L_x_251:
[C---:B------:R-:W-:Y:S01]  /*46a0*/  LEA R4, R11.reuse, UR37, 0x4 ;  /* 0x000000250b047c11 */ /* 0x040fe2000f8e20ff */
[----:B-1----:R-:W-:Y:S01]  /*46b0*/  VIADD R0, R0, 0x350 ;  /* 0x0000035000007836 */ /* 0x002fe20000000000 */
[----:B------:R-:W-:Y:S01]  /*46c0*/  SEL R8, R8, RZ, P0 ;  /* 0x000000ff08087207 */ /* 0x000fe20000000000 */
[----:B------:R-:W-:-:S03]  /*46d0*/  VIADD R11, R11, 0x1 ;  /* 0x000000010b0b7836 */ /* 0x000fc60000000000 */
[----:B------:R-:W1:Y:S01]  /*46e0*/  LDS.128 R4, [R4+0x3d0] ;  /* 0x0003d00004047984 */ /* 0x000e620000000c00 */
[----:B------:R-:W-:Y:S02]  /*46f0*/  PRMT R0, RZ, 0x654, R0 ;  /* 0x00000654ff007816 */ /* 0x000fe40000000000 */
[C---:B------:R-:W-:Y:S01]  /*4700*/  ISETP.NE.AND P1, PT, R11.reuse, 0x2, PT ;  /* 0x000000020b00780c */ /* 0x040fe20003f25270 */
[----:B------:R-:W-:Y:S01]  /*4710*/  @!PT LDS RZ, [RZ] ;  /* 0x00000000fffff984 */ /* 0x000fe20000000800 */
[----:B------:R-:W-:Y:S01]  /*4720*/  @!PT LDS RZ, [RZ] ;  /* 0x00000000fffff984 */ /* 0x000fe20000000800 */
[----:B------:R-:W-:Y:S01]  /*4730*/  @!PT LDS RZ, [RZ] ;  /* 0x00000000fffff984 */ /* 0x000fe20000000800 */
[----:B------:R-:W-:Y:S01]  /*4740*/  @!PT LDS RZ, [RZ] ;  /* 0x00000000fffff984 */ /* 0x000fe20000000800 */
[----:B------:R2:W-:Y:S06]  /*4750*/  MEMBAR.ALL.CTA ;  /* 0x0000000000007992 */ /* 0x0005ec0000008000 */
[----:B--2---:R-:W2:Y:S01]  /*4760*/  FENCE.VIEW.ASYNC.S ;  /* 0x00000000000073c6 */ /* 0x004ea20000000000 */
[----:B------:R-:W-:Y:S01]  /*4770*/  SEL R11, R11, RZ, P1 ;  /* 0x000000ff0b0b7207 */ /* 0x000fe20000800000 */
[----:B--2---:R2:W-:Y:S01]  /*4780*/  SYNCS.ARRIVE.TRANS64.RED.A1T0 RZ, [R0+URZ], RZ ;  /* 0x000000ff00ff79a7 */ /* 0x0045e200081004ff */
[----:B-1----:R-:W-:-:S02]  /*4790*/  LOP3.LUT P3, RZ, R6, 0x1, RZ, 0xc0, !PT ;  /* 0x0000000106ff7812 */ /* 0x002fc4000786c0ff */
[----:B------:R-:W-:-:S04]  /*47a0*/  SEL R5, RZ, 0x1, P1 ;  /* 0x00000001ff057807 */ /* 0x000fc80000800000 */
[----:B------:R-:W-:Y:S02]  /*47b0*/  LOP3.LUT R10, R10, R5, RZ, 0x3c, !PT ;  /* 0x000000050a0a7212 */ /* 0x000fe400078e3cff */
[----:B--2---:R-:W-:-:S04]  /*47c0*/  SEL R0, RZ, 0x1, P0 ;  /* 0x00000001ff007807 */ /* 0x004fc80000000000 */
[----:B------:R-:W-:Y:S01]  /*47d0*/  LOP3.LUT R9, R9, R0, RZ, 0x3c, !PT ;  /* 0x0000000009097212 */ /* 0x000fe200078e3cff */
[----:B------:R-:W-:Y:S06]  /*47e0*/  @P3 BRA `(.L_x_90) ;  /* 0xfffffffc002c3947 */ /* 0x000fec000383ffff */
[----:B------:R-:W-:Y:S01]  /*47f0*/  ULEA UR5, UR6, UR37, 0x3 ;  /* 0x0000002506057291 */ /* 0x000fe2000f8e18ff */
[----:B------:R-:W-:-:S08]  /*4800*/  SHF.L.U32 R3, R12, 0x1f, RZ ;  /* 0x0000001f0c037819 */ /* 0x000fd000000006ff */
[----:B------:R-:W1:Y:S02]  /*4810*/  SYNCS.PHASECHK.TRANS64 P0, [UR5+0x350], R3 ;  /* 0x00035003ff0075a7 */ /* 0x000e640008001005 */
[----:B-1----:R-:W-:Y:S05]  /*4820*/  @P0 BRA `(.L_x_91) ;  /* 0x0000000000080947 */ /* 0x002fea0003800000 */
[----:B------:R-:W1:Y:S02]  /*4830*/  SYNCS.PHASECHK.TRANS64.TRYWAIT P0, [UR5+0x350], R3 ;  /* 0x00035003ff0075a7 */ /* 0x000e640008001105 */
[----:B-1----:R-:W-:Y:S05]  /*4840*/  @!P0 BRA `(.L_x_92) ;  /* 0x0000004400b48947 */ /* 0x002fea0003800000 */
.L_x_91:
[----:B------:R-:W-:-:S04]  /*4850*/  UIADD3 UR4, UPT, UPT, UR6, 0x1, URZ ;  /* 0x0000000106047890 */ /* 0x000fc8000fffe0ff */
[----:B------:R-:W-:-:S04]  /*4860*/  UISETP.NE.AND UP0, UPT, UR4, 0x2, UPT ;  /* 0x000000020400788c */ /* 0x000fc8000bf05270 */
[----:B------:R-:W-:Y:S02]  /*4870*/  USEL UR7, URZ, 0x1, UP0 ;  /* 0x00000001ff077887 */ /* 0x000fe40008000000 */
[----:B------:R-:W-:-:S04]  /*4880*/  USEL UR4, UR4, URZ, UP0 ;  /* 0x000000ff04047287 */ /* 0x000fc80008000000 */
[----:B------:R-:W-:Y:S01]  /*4890*/  ULEA UR4, UR4, UR37, 0x3 ;  /* 0x0000002504047291 */ /* 0x000fe2000f8e18ff */
[----:B-1----:R-:W-:-:S04]  /*48a0*/  LOP3.LUT R3, R12, UR7, RZ, 0x3c, !PT ;  /* 0x000000070c037c12 */ /* 0x002fc8000f8e3cff */
[----:B------:R-:W-:-:S04]  /*48b0*/  SHF.L.U32 R0, R3, 0x1f, RZ ;  /* 0x0000001f03007819 */ /* 0x000fc800000006ff */
[----:B------:R-:W1:Y:S02]  /*48c0*/  SYNCS.PHASECHK.TRANS64 P0, [UR4+0x350], R0 ;  /* 0x00035000ff0075a7 */ /* 0x000e640008001004 */
[----:B-1----:R-:W-:Y:S05]  /*48d0*/  @P0 EXIT ;  /* 0x000000000000094d */ /* 0x002fea0003800000 */
[----:B------:R-:W-:Y:S02]  /*48e0*/  SHF.L.U32 R3, R3, 0x1f, RZ ;  /* 0x0000001f03037819 */ /* 0x000fe400000006ff */
[----:B------:R-:W-:-:S07]  /*48f0*/  MOV R0, UR4 ;  /* 0x0000000400007c02 */ /* 0x000fce0008000f00 */
.L_x_93:
[----:B-1----:R1:W2:Y:S02]  /*4900*/  SYNCS.PHASECHK.TRANS64.TRYWAIT P0, [R0+URZ+0x350], R3 ;  /* 0x00035003000075a7 */ /* 0x0022a400080011ff */
[----:B--2---:R-:W-:Y:S05]  /*4910*/  @!P0 NANOSLEEP.SYNCS 0x989680 ;  /* 0x009896800000895d */ /* 0x004fea0003900000 */
[----:B------:R-:W2:Y:S02]  /*4920*/  @!P0 SYNCS.PHASECHK.TRANS64 P0, [R0+URZ+0x350], R3 ;  /* 0x00035003000085a7 */ /* 0x000ea400080010ff */
[----:B--2---:R-:W-:Y:S05]  /*4930*/  @P0 EXIT ;  /* 0x000000000000094d */ /* 0x004fea0003800000 */
[----:B------:R-:W-:Y:S05]  /*4940*/  BRA `(.L_x_93) ;  /* 0xfffffffc00ec7947 */ /* 0x000fea000383ffff */
.L_x_86:
[----:B------:R-:W-:-:S09]  /*4950*/  UISETP.NE.AND UP1, UPT, UR8, URZ, UPT ;  /* 0x000000ff0800728c */ /* 0x000fd2000bf25270 */
[----:B------:R-:W-:Y:S05]  /*4960*/  BRA.U UP1, `(.L_x_94) ;  /* 0x0000000d01947547 */ /* 0x000fea000b800000 */
[----:B------:R-:W-:Y:S01]  /*4970*/  UMOV UR4, 0x40 ;  /* 0x0000004000047882 */ /* 0x000fe20000000000 */
[----:B------:R-:W-:Y:S01]  /*4980*/  NOP ;  /* 0x0000000000007918 */ /* 0x000fe20000000000 */
[----:B------:R-:W-:Y:S01]  /*4990*/  ULEA UR4, UR37, UR4, 0x18 ;  /* 0x0000000425047291 */ /* 0x000fe2000f8ec0ff */
[----:B------:R-:W-:Y:S02]  /*49a0*/  UMOV UR5, 0x400 ;  /* 0x0000040000057882 */ /* 0x000fe40000000000 */
[----:B------:R-:W-:-:S06]  /*49b0*/  ULEA UR37, UR37, UR5, 0x18 ;  /* 0x0000000525257291 */ /* 0x000fcc000f8ec0ff */
[----:B------:R-:W1:Y:S02]  /*49c0*/  LDS.U8 R0, [UR4+0x1c] ;  /* 0x00001c04ff007984 */ /* 0x000e640008000000 */
[----:B-1----:R-:W-:-:S13]  /*49d0*/  ISETP.NE.AND P0, PT, R0, RZ, PT ;  /* 0x000000ff0000720c */ /* 0x002fda0003f05270 */
[----:B------:R-:W-:Y:S05]  /*49e0*/  @P0 BRA `(.L_x_95) ;  /* 0x0000000000580947 */ /* 0x000fea0003800000 */
[----:B------:R-:W-:-:S13]  /*49f0*/  ELECT P0, URZ, PT ;  /* 0x0000000000ff782f */ /* 0x000fda0003800000 */
[----:B------:R-:W-:Y:S05]  /*4a00*/  @!P0 BRA `(.L_x_96) ;  /* 0x0000000000608947 */ /* 0x000fea0003800000 */
[----:B------:R-:W-:Y:S01]  /*4a10*/  UMOV UR5, 0x10 ;  /* 0x0000001000057882 */ /* 0x000fe20000000000 */
[----:B------:R-:W-:Y:S01]  /*4a20*/  HFMA2 R0, -RZ, RZ, 0, 5.9604644775390625e-08 ;  /* 0x00000001ff007431 */ /* 0x000fe200000001ff */
[----:B------:R-:W-:-:S03]  /*4a30*/  MOV R2, 0xffff ;  /* 0x0000ffff00027802 */ /* 0x000fc60000000f00 */
[----:B------:R-:W-:Y:S04]  /*4a40*/  DEPBAR.LE SB1, 0x36 ;  /* 0x00009d800000791a */ /* 0x000fe80000000000 */
[----:B------:R-:W1:Y:S02]  /*4a50*/  UTCATOMSWS.FIND_AND_SET.ALIGN UP0, UR5, UR5 ;  /* 0x00000005000575e3 */ /* 0x000e640008000800 */
[----:B-1----:R-:W-:Y:S01]  /*4a60*/  MOV R3, UR5 ;  /* 0x0000000500037c02 */ /* 0x002fe20008000f00 */
[----:B------:R-:W-:Y:S06]  /*4a70*/  BRA.U UP0, `(.L_x_97) ;  /* 0x0000000100187547 */ /* 0x000fec000b800000 */
.L_x_98:
[----:B------:R-:W-:Y:S05]  /*4a80*/  NANOSLEEP 0x64 ;  /* 0x000000640000795d */ /* 0x000fea0003800000 */
[----:B------:R-:W-:-:S05]  /*4a90*/  UMOV UR5, 0x10 ;  /* 0x0000001000057882 */ /* 0x000fca0000000000 */
[----:B------:R-:W-:Y:S04]  /*4aa0*/  DEPBAR.LE SB1, 0x36 ;  /* 0x00009d800000791a */ /* 0x000fe80000000000 */
[----:B------:R-:W1:Y:S02]  /*4ab0*/  UTCATOMSWS.FIND_AND_SET.ALIGN UP0, UR5, UR5 ;  /* 0x00000005000575e3 */ /* 0x000e640008000800 */
[----:B-1----:R-:W-:Y:S01]  /*4ac0*/  MOV R3, UR5 ;  /* 0x0000000500037c02 */ /* 0x002fe20008000f00 */
[----:B------:R-:W-:Y:S05]  /*4ad0*/  BRA.U !UP0, `(.L_x_98) ;  /* 0xfffffffd08e87547 */ /* 0x000fea000b83ffff */
.L_x_97:
[-C--:B------:R-:W-:Y:S02]  /*4ae0*/  SHF.L.U32 R2, R2, R3.reuse, RZ ;  /* 0x0000000302027219 */ /* 0x080fe400000006ff */
[----:B------:R-:W-:Y:S01]  /*4af0*/  SHF.L.U32 R0, R0, R3, RZ ;  /* 0x0000000300007219 */ /* 0x000fe200000006ff */
[----:B------:R-:W-:Y:S02]  /*4b00*/  IMAD.SHL.U32 R3, R3, 0x20, RZ ;  /* 0x0000002003037824 */ /* 0x000fe400078e00ff */
[----:B------:R1:W-:Y:S04]  /*4b10*/  ATOMS.OR RZ, [UR4+0x14], R2 ;  /* 0x00001402ffff798c */ /* 0x0003e8000b000004 */
[----:B------:R1:W-:Y:S04]  /*4b20*/  ATOMS.OR RZ, [UR4+0x18], R0 ;  /* 0x00001800ffff798c */ /* 0x0003e8000b000004 */
[----:B------:R1:W-:Y:S01]  /*4b30*/  STS [UR37+0x3f0], R3 ;  /* 0x0003f003ff007988 */ /* 0x0003e20008000825 */
[----:B------:R-:W-:Y:S05]  /*4b40*/  BRA `(.L_x_96) ;  /* 0x0000000000107947 */ /* 0x000fea0003800000 */
.L_x_95:
[----:B------:R-:W-:Y:S02]  /*4b50*/  MOV R0, 0xffffffff ;  /* 0xffffffff00007802 */ /* 0x000fe40000000f00 */
[----:B------:R-:W-:-:S03]  /*4b60*/  MOV R2, 0x4b90 ;  /* 0x00004b9000027802 */ /* 0x000fc60000000f00 */
[----:B------:R1:W-:Y:S04]  /*4b70*/  STS [UR37+0x3f0], R0 ;  /* 0x0003f000ff007988 */ /* 0x0003e80008000825 */
[----:B-1-3-5:R-:W-:Y:S05]  /*4b80*/  CALL.REL.NOINC `($__internal_1_$__cuda_sm10x_tcgen05_guardrail_trap_phase_invalid_during_alloc) ;  /* 0x0000004800447944 */ /* 0x02afea0003c00000 */
.L_x_96:
[----:B------:R-:W-:Y:S05]  /*4b90*/  WARPSYNC.ALL ;  /* 0x0000000000007948 */ /* 0x000fea0003800000 */
[----:B------:R-:W2:Y:S01]  /*4ba0*/  S2UR UR6, SR_CgaCtaId ;  /* 0x00000000000679c3 */ /* 0x000ea20000008800 */
[----:B------:R-:W-:Y:S01]  /*4bb0*/  UMOV UR4, 0x400 ;  /* 0x0000040000047882 */ /* 0x000fe20000000000 */
[----:B------:R-:W-:-:S06]  /*4bc0*/  NOP ;  /* 0x0000000000007918 */ /* 0x000fcc0000000000 */
[----:B------:R-:W-:Y:S06]  /*4bd0*/  BAR.ARV 0x6, 0xa0 ;  /* 0x0182800000007b1d */ /* 0x000fec0000002000 */
[----:B------:R-:W4:Y:S01]  /*4be0*/  LDCU UR7, c[0x0][0x38c] ;  /* 0x00007180ff0777ac */ /* 0x000f220008000800 */
[----:B------:R-:W-:Y:S01]  /*4bf0*/  IMAD.MOV.U32 R11, RZ, RZ, 0x1 ;  /* 0x00000001ff0b7424 */ /* 0x000fe200078e00ff */
[----:B------:R-:W-:Y:S01]  /*4c00*/  CS2R R8, SRZ ;  /* 0x0000000000087805 */ /* 0x000fe2000001ff00 */
[----:B------:R-:W-:Y:S01]  /*4c10*/  IMAD.MOV.U32 R10, RZ, RZ, RZ ;  /* 0x000000ffff0a7224 */ /* 0x000fe200078e00ff */
[----:B------:R-:W-:Y:S01]  /*4c20*/  UMOV UR18, URZ ;  /* 0x000000ff00127c82 */ /* 0x000fe20008000000 */
[----:B------:R-:W-:Y:S01]  /*4c30*/  UMOV UR17, URZ ;  /* 0x000000ff00117c82 */ /* 0x000fe20008000000 */
[----:B------:R-:W-:Y:S01]  /*4c40*/  UMOV UR22, 0x0 ;  /* 0x0000000000167882 */ /* 0x000fe20000000000 */
[----:B------:R-:W-:Y:S01]  /*4c50*/  UMOV UR23, 0x4030490 ;  /* 0x0403049000177882 */ /* 0x000fe20000000000 */
[----:B------:R-:W-:Y:S01]  /*4c60*/  UMOV UR20, 0x0 ;  /* 0x0000000000147882 */ /* 0x000fe20000000000 */
[----:B------:R-:W-:Y:S01]  /*4c70*/  UMOV UR21, 0x4030490 ;  /* 0x0403049000157882 */ /* 0x000fe20000000000 */
[----:B--2---:R-:W-:Y:S01]  /*4c80*/  ULEA UR6, UR6, UR4, 0x18 ;  /* 0x0000000406067291 */ /* 0x004fe2000f8ec0ff */
[----:B------:R-:W2:Y:S03]  /*4c90*/  LDCU UR4, c[0x0][0x38c] ;  /* 0x00007180ff0477ac */ /* 0x000ea60008000800 */
[----:B------:R-:W-:-:S02]  /*4ca0*/  UIADD3 UR11, UPT, UPT, UR6, 0x1500, URZ ;  /* 0x00001500060b7890 */ /* 0x000fc4000fffe0ff */
[----:B----4-:R-:W-:-:S03]  /*4cb0*/  UIADD3 UR7, UPT, UPT, UR7, 0x1f, URZ ;  /* 0x0000001f07077890 */ /* 0x010fc6000fffe0ff */
[----:B-1----:R-:W1:Y:S01]  /*4cc0*/  LDS R0, [UR6+0x3f0] ;  /* 0x0003f006ff007984 */ /* 0x002e620008000800 */
[----:B------:R-:W-:Y:S02]  /*4cd0*/  UIADD3 UR12, UPT, UPT, UR6, 0x32500, URZ ;  /* 0x00032500060c7890 */ /* 0x000fe4000fffe0ff */
[----:B------:R-:W-:Y:S02]  /*4ce0*/  USHF.R.S32.HI UR5, URZ, 0x1f, UR7 ;  /* 0x0000001fff057899 */ /* 0x000fe40008011407 */
[----:B------:R-:W-:Y:S02]  /*4cf0*/  USHF.R.U32.HI UR11, URZ, 0x4, UR11 ;  /* 0x00000004ff0b7899 */ /* 0x000fe4000801160b */
[----:B------:R-:W-:Y:S02]  /*4d00*/  ULEA.HI UR5, UR5, UR7, URZ, 0x5 ;  /* 0x0000000705057291 */ /* 0x000fe4000f8f28ff */
[----:B------:R-:W-:Y:S02]  /*4d10*/  USHF.R.U32.HI UR12, URZ, 0x4, UR12 ;  /* 0x00000004ff0c7899 */ /* 0x000fe4000801160c */
[----:B------:R-:W-:-:S02]  /*4d20*/  USHF.R.S32.HI UR5, URZ, 0x5, UR5 ;  /* 0x00000005ff057899 */ /* 0x000fc40008011405 */
[----:B------:R-:W-:Y:S02]  /*4d30*/  ULOP3.LUT UR11, UR11, 0x3fff, URZ, 0xc0, !UPT ;  /* 0x00003fff0b0b7892 */ /* 0x000fe4000f8ec0ff */
[----:B------:R-:W-:Y:S02]  /*4d40*/  UISETP.LT.AND UP0, UPT, UR5, 0x1, UPT ;  /* 0x000000010500788c */ /* 0x000fe4000bf01270 */
[----:B------:R-:W-:Y:S02]  /*4d50*/  ULOP3.LUT UR12, UR12, 0x3fff, URZ, 0xc0, !UPT ;  /* 0x00003fff0c0c7892 */ /* 0x000fe4000f8ec0ff */
[----:B------:R-:W-:Y:S02]  /*4d60*/  USEL UR10, UR5, 0x1, !UP0 ;  /* 0x00000001050a7887 */ /* 0x000fe4000c000000 */
[----:B------:R-:W-:Y:S02]  /*4d70*/  ULOP3.LUT UR11, UR11, 0x10000, URZ, 0xfc, !UPT ;  /* 0x000100000b0b7892 */ /* 0x000fe4000f8efcff */
[----:B------:R-:W-:-:S02]  /*4d80*/  ULOP3.LUT UR12, UR12, 0x80000, URZ, 0xfc, !UPT ;  /* 0x000800000c0c7892 */ /* 0x000fc4000f8efcff */
[----:B------:R-:W-:Y:S02]  /*4d90*/  UIADD3 UR10, UPT, UPT, -UR10, URZ, URZ ;  /* 0x000000ff0a0a7290 */ /* 0x000fe4000fffe1ff */
[----:B--2---:R-:W-:Y:S01]  /*4da0*/  UISETP.GE.AND UP3, UPT, UR4, 0x1, UPT ;  /* 0x000000010400788c */ /* 0x004fe2000bf66270 */
[----:B-1----:R-:W-:-:S15]  /*4db0*/  R2UR UR19, R0 ;  /* 0x00000000001372ca */ /* 0x002fde00000e0000 */
.L_x_105:
[----:B------:R-:W-:Y:S02]  /*4dc0*/  LEA R0, R10, UR6, 0x3 ;  /* 0x000000060a007c11 */ /* 0x000fe4000f8e18ff */
[----:B------:R-:W-:Y:S02]  /*4dd0*/  SHF.L.U32 R5, R9, 0x1f, RZ ;  /* 0x0000001f09057819 */ /* 0x000fe400000006ff */
[----:B------:R-:W-:Y:S01]  /*4de0*/  PLOP3.LUT P0, PT, PT, PT, UP3, 0x80, 0x8 ;  /* 0x000000000008781c */ /* 0x000fe20003f0f038 */
[----:B------:R-:W-:Y:S01]  /*4df0*/  VIADD R3, R0, 0x350 ;  /* 0x0000035000037836 */ /* 0x000fe20000000000 */
[----:B-1----:R-:W1:Y:S02]  /*4e00*/  SYNCS.PHASECHK.TRANS64.TRYWAIT P1, [R0+URZ+0x340], R5 ;  /* 0x00034005000075a7 */ /* 0x002e6400080211ff */
[----:B-1--4-:R-:W-:Y:S09]  /*4e10*/  @!P1 BRA `(.L_x_99) ;  /* 0x0000004000589947 */ /* 0x012ff20003800000 */
.L_x_253:
[----:B------:R-:W-:Y:S01]  /*4e20*/  LEA R4, R10, UR6, 0x4 ;  /* 0x000000060a047c11 */ /* 0x000fe2000f8e20ff */
[----:B------:R-:W-:Y:S01]  /*4e30*/  @UP3 ULEA UR4, UR17, UR6, 0x3 ;  /* 0x0000000611043291 */ /* 0x000fe2000f8e18ff */
[----:B------:R-:W-:Y:S01]  /*4e40*/  PLOP3.LUT P2, PT, PT, PT, PT, 0x80, 0x8 ;  /* 0x000000000008781c */ /* 0x000fe20003f4f070 */
[----:B------:R-:W-:Y:S01]  /*4e50*/  ULEA UR8, UR18, UR6, 0x3 ;  /* 0x0000000612087291 */ /* 0x000fe2000f8e18ff */
[----:B------:R-:W-:Y:S02]  /*4e60*/  PRMT R3, RZ, 0x654, R3 ;  /* 0x00000654ff037816 */ /* 0x000fe40000000003 */
[----:B-1----:R-:W1:Y:S01]  /*4e70*/  LDS.128 R4, [R4+0x3d0] ;  /* 0x0003d00004047984 */ /* 0x002e620000000c00 */
[----:B------:R-:W-:Y:S02]  /*4e80*/  @P0 SHF.L.U32 R2, R8, 0x1f, RZ ;  /* 0x0000001f08020819 */ /* 0x000fe400000006ff */
[----:B------:R-:W-:Y:S01]  /*4e90*/  SHF.L.U32 R0, R11, 0x1f, RZ ;  /* 0x0000001f0b007819 */ /* 0x000fe200000006ff */
[----:B------:R-:W-:Y:S01]  /*4ea0*/  @!PT LDS RZ, [RZ] ;  /* 0x00000000fffff984 */ /* 0x000fe20000000800 */
[----:B------:R-:W-:Y:S01]  /*4eb0*/  @!PT LDS RZ, [RZ] ;  /* 0x00000000fffff984 */ /* 0x000fe20000000800 */
[----:B------:R-:W-:Y:S01]  /*4ec0*/  @!PT LDS RZ, [RZ] ;  /* 0x00000000fffff984 */ /* 0x000fe20000000800 */
[----:B------:R-:W-:Y:S01]  /*4ed0*/  @!PT LDS RZ, [RZ] ;  /* 0x00000000fffff984 */ /* 0x000fe20000000800 */
[----:B------:R2:W-:Y:S06]  /*4ee0*/  MEMBAR.ALL.CTA ;  /* 0x0000000000007992 */ /* 0x0005ec0000008000 */
[----:B--2---:R-:W2:Y:S02]  /*4ef0*/  FENCE.VIEW.ASYNC.S ;  /* 0x00000000000073c6 */ /* 0x004ea40000000000 */
[----:B--2---:R2:W-:Y:S01]  /*4f00*/  SYNCS.ARRIVE.TRANS64.RED.A1T0 RZ, [R3+URZ], RZ ;  /* 0x000000ff03ff79a7 */ /* 0x0045e200081004ff */
[----:B------:R2:W4:Y:S01]  /*4f10*/  @P0 SYNCS.PHASECHK.TRANS64.TRYWAIT P2, [UR4], R2 ;  /* 0x00000002ff0005a7 */ /* 0x0005220008041104 */
[----:B------:R-:W-:Y:S01]  /*4f20*/  ULEA.HI UR4, UR18, UR18, URZ, 0x1 ;  /* 0x0000001212047291 */ /* 0x000fe2000f8f08ff */
[----:B-1----:R-:W-:-:S03]  /*4f30*/  LOP3.LUT P1, RZ, R6, 0x1, RZ, 0xc0, !PT ;  /* 0x0000000106ff7812 */ /* 0x002fc6000782c0ff */
[----:B------:R-:W-:Y:S02]  /*4f40*/  USHF.L.U32 UR9, UR4, 0x2, URZ ;  /* 0x0000000204097899 */ /* 0x000fe400080006ff */
[----:B------:R-:W-:Y:S02]  /*4f50*/  ULOP3.LUT UR4, UR4, 0xffe, URZ, 0xc0, !UPT ;  /* 0x00000ffe04047892 */ /* 0x000fe4000f8ec0ff */
[----:B------:R-:W-:Y:S02]  /*4f60*/  ULOP3.LUT UR9, UR9, 0xfffffff8, URZ, 0xc0, !UPT ;  /* 0xfffffff809097892 */ /* 0x000fe4000f8ec0ff */
[----:B------:R-:W-:Y:S02]  /*4f70*/  UIADD3 UR4, UPT, UPT, -UR4, UR18, URZ ;  /* 0x0000001204047290 */ /* 0x000fe4000fffe1ff */
[----:B------:R-:W-:Y:S01]  /*4f80*/  UIADD3 UR9, UPT, UPT, UR19, UR9, URZ ;  /* 0x0000000913097290 */ /* 0x000fe2000fffe0ff */
[----:B------:R-:W1:Y:S03]  /*4f90*/  SYNCS.PHASECHK.TRANS64.TRYWAIT P0, [UR8+0x380], R0 ;  /* 0x00038000ff0075a7 */ /* 0x000e660008001108 */
[----:B------:R-:W-:Y:S01]  /*4fa0*/  ULEA UR9, UR4, UR9, 0x14 ;  /* 0x0000000904097291 */ /* 0x000fe2000f8ea0ff */
[----:B-12-4-:R-:W-:Y:S11]  /*4fb0*/  @!P0 BRA `(.L_x_100) ;  /* 0x0000004000048947 */ /* 0x016ff60003800000 */
.L_x_255:
[----:B------:R-:W-:Y:S01]  /*4fc0*/  IADD3 R10, PT, PT, R10, 0x1, RZ ;  /* 0x000000010a0a7810 */ /* 0x000fe20007ffe0ff */
[----:B------:R-:W-:Y:S06]  /*4fd0*/  BRA.U !UP3, `(.L_x_101) ;  /* 0x000000010b987547 */ /* 0x000fec000b800000 */
[----:B------:R-:W-:Y:S01]  /*4fe0*/  UPLOP3.LUT UP4, UPT, UPT, UPT, UPT, 0x40, 0x4 ;  /* 0x000000000004789c */ /* 0x000fe20003f8e870 */
[----:B------:R-:W-:Y:S01]  /*4ff0*/  UMOV UR16, UR10 ;  /* 0x0000000a00107c82 */ /* 0x000fe20008000000 */
[----:B------:R-:W-:Y:S01]  /*5000*/  UMOV UR15, UR5 ;  /* 0x00000005000f7c82 */ /* 0x000fe20008000000 */
[----:B------:R-:W-:-:S08]  /*5010*/  UMOV UR14, UR17 ;  /* 0x00000011000e7c82 */ /* 0x000fd00008000000 */
.L_x_104:
[----:B------:R-:W-:Y:S02]  /*5020*/  UIADD3 UR16, UPT, UPT, UR16, 0x1, URZ ;  /* 0x0000000110107890 */ /* 0x000fe4000fffe0ff */
[----:B--2---:R-:W-:Y:S02]  /*5030*/  ULEA UR7, UR14, UR6, 0x3 ;  /* 0x000000060e077291 */ /* 0x004fe4000f8e18ff */
[----:B------:R-:W-:Y:S01]  /*5040*/  UISETP.NE.AND UP0, UPT, UR16, URZ, UPT ;  /* 0x000000ff1000728c */ /* 0x000fe2000bf05270 */
[----:B----4-:R-:W-:Y:S10]  /*5050*/  @P2 BRA `(.L_x_102) ;  /* 0x00000000000c2947 */ /* 0x010ff40003800000 */
[----:B-1----:R-:W-:Y:S04]  /*5060*/  SHF.L.U32 R3, R8, 0x1f, RZ ;  /* 0x0000001f08037819 */ /* 0x002fe800000006ff */
[----:B------:R-:W1:Y:S02]  /*5070*/  SYNCS.PHASECHK.TRANS64.TRYWAIT P0, [UR7], R3 ;  /* 0x00000003ff0075a7 */ /* 0x000e640008001107 */
[----:B-1----:R-:W-:Y:S05]  /*5080*/  @!P0 BRA `(.L_x_103) ;  /* 0x0000003c00e88947 */ /* 0x002fea0003800000 */
.L_x_102:
[----:B------:R-:W-:Y:S01]  /*5090*/  UISETP.NE.AND UP1, UPT, UR15, 0x1, UPT ;  /* 0x000000010f00788c */ /* 0x000fe2000bf25270 */
[----:B------:R-:W-:Y:S01]  /*50a0*/  PLOP3.LUT P2, PT, PT, PT, PT, 0x80, 0x8 ;  /* 0x000000000008781c */ /* 0x000fe20003f4f070 */
[----:B------:R-:W-:Y:S02]  /*50b0*/  UIADD3 UR17, UPT, UPT, UR14, 0x1, URZ ;  /* 0x000000010e117890 */ /* 0x000fe4000fffe0ff */
[----:B------:R-:W-:Y:S02]  /*50c0*/  ULEA UR24, UR14, UR12, 0x5 ;  /* 0x0000000c0e187291 */ /* 0x000fe4000f8e28ff */
[----:B------:R-:W-:Y:S01]  /*50d0*/  UISETP.NE.AND UP2, UPT, UR17, 0x31, UPT ;  /* 0x000000311100788c */ /* 0x000fe2000bf45270 */
[----:B------:R-:W-:Y:S01]  /*50e0*/  PLOP3.LUT P0, PT, PT, PT, UP1, 0x80, 0x8 ;  /* 0x000000000008781c */ /* 0x000fe20003f0f018 */
[----:B------:R-:W-:Y:S02]  /*50f0*/  ULEA UR26, UR14, UR11, 0x8 ;  /* 0x0000000b0e1a7291 */ /* 0x000fe4000f8e40ff */
[----:B------:R-:W-:Y:S02]  /*5100*/  USEL UR13, URZ, 0x1, UP2 ;  /* 0x00000001ff0d7887 */ /* 0x000fe40009000000 */
[----:B------:R-:W-:Y:S02]  /*5110*/  USEL UR17, UR17, URZ, UP2 ;  /* 0x000000ff11117287 */ /* 0x000fe40009000000 */
[----:B------:R-:W-:Y:S02]  /*5120*/  UIADD3 UR30, UPT, UPT, UR24, 0x10, URZ ;  /* 0x00000010181e7890 */ /* 0x000fe4000fffe0ff */
[----:B------:R-:W-:Y:S01]  /*5130*/  @UP1 ULEA UR4, UR17, UR6, 0x3 ;  /* 0x0000000611041291 */ /* 0x000fe2000f8e18ff */
[----:B------:R-:W-:Y:S01]  /*5140*/  LOP3.LUT R8, R8, UR13, RZ, 0x3c, !PT ;  /* 0x0000000d08087c12 */ /* 0x000fe2000f8e3cff */
[----:B------:R-:W-:Y:S02]  /*5150*/  UIADD3 UR28, UPT, UPT, UR26, 0x2, URZ ;  /* 0x000000021a1c7890 */ /* 0x000fe4000fffe0ff */
[----:B------:R-:W-:Y:S01]  /*5160*/  UIADD3 UR7, UPT, UPT, UR7, 0x188, URZ ;  /* 0x0000018807077890 */ /* 0x000fe2000fffe0ff */
[----:B-1----:R-:W-:Y:S01]  /*5170*/  @P0 SHF.L.U32 R0, R8, 0x1f, RZ ;  /* 0x0000001f08000819 */ /* 0x002fe200000006ff */
[----:B------:R-:W-:Y:S01]  /*5180*/  UMOV UR25, 0x4000 ;  /* 0x0000400000197882 */ /* 0x000fe20000000000 */
[----:B------:R-:W-:Y:S01]  /*5190*/  UMOV UR27, 0x80004020 ;  /* 0x80004020001b7882 */ /* 0x000fe20000000000 */
[----:B------:R-:W-:Y:S01]  /*51a0*/  UMOV UR31, 0x4000 ;  /* 0x00004000001f7882 */ /* 0x000fe20000000000 */
[----:B------:R2:W4:Y:S01]  /*51b0*/  @P0 SYNCS.PHASECHK.TRANS64.TRYWAIT P2, [UR4], R0 ;  /* 0x00000000ff0005a7 */ /* 0x0005220008041104 */
[----:B------:R-:W-:Y:S01]  /*51c0*/  UIADD3 UR15, UPT, UPT, UR15, -0x1, URZ ;  /* 0xffffffff0f0f7890 */ /* 0x000fe2000fffe0ff */
[----:B------:R2:W-:Y:S01]  /*51d0*/  UTCHMMA gdesc[UR26], gdesc[UR24], tmem[UR9], tmem[UR22], idesc[UR23], UP4 ;  /* 0x00ff16181a0075ea */ /* 0x0005e2000a000009 */
[----:B------:R-:W-:Y:S01]  /*51e0*/  UPLOP3.LUT UP4, UPT, UPT, UPT, UPT, 0x80, 0x8 ;  /* 0x000000000008789c */ /* 0x000fe20003f8f070 */
[----:B------:R-:W-:Y:S01]  /*51f0*/  UMOV UR29, 0x80004020 ;  /* 0x80004020001d7882 */ /* 0x000fe20000000000 */
[----:B------:R-:W-:Y:S01]  /*5200*/  UMOV UR14, UR17 ;  /* 0x00000011000e7c82 */ /* 0x000fe20008000000 */
[----:B------:R2:W-:Y:S01]  /*5210*/  UTCHMMA gdesc[UR28], gdesc[UR30], tmem[UR9], tmem[UR20], idesc[UR21], UPT ;  /* 0x00ff141e1c0075ea */ /* 0x0005e2000b800009 */
[----:B------:R2:W-:Y:S01]  /*5220*/  UTCBAR [UR7], URZ ;  /* 0x000000ff070073e9 */ /* 0x0005e200080000ff */
[----:B------:R-:W-:Y:S06]  /*5230*/  BRA.U UP0, `(.L_x_104) ;  /* 0xfffffffd00787547 */ /* 0x000fec000b83ffff */
.L_x_101:
[----:B------:R-:W-:Y:S01]  /*5240*/  UIADD3 UR18, UPT, UPT, UR18, 0x1, URZ ;  /* 0x0000000112127890 */ /* 0x000fe2000fffe0ff */
[C---:B------:R-:W-:Y:S01]  /*5250*/  ISETP.NE.AND P0, PT, R10.reuse, 0x2, PT ;  /* 0x000000020a00780c */ /* 0x040fe20003f05270 */
[----:B------:R-:W-:Y:S02]  /*5260*/  UIADD3 UR8, UPT, UPT, UR8, 0x360, URZ ;  /* 0x0000036008087890 */ /* 0x000fe4000fffe0ff */
[----:B------:R-:W-:Y:S01]  /*5270*/  UISETP.NE.AND UP0, UPT, UR18, 0x4, UPT ;  /* 0x000000041200788c */ /* 0x000fe2000bf05270 */
[----:B-12---:R-:W-:Y:S02]  /*5280*/  SEL R0, RZ, 0x1, P0 ;  /* 0x00000001ff007807 */ /* 0x006fe40000000000 */
[----:B------:R-:W-:Y:S01]  /*5290*/  SEL R10, R10, RZ, P0 ;  /* 0x000000ff0a0a7207 */ /* 0x000fe20000000000 */
[----:B------:R-:W-:Y:S01]  /*52a0*/  USEL UR4, URZ, 0x1, UP0 ;  /* 0x00000001ff047887 */ /* 0x000fe20008000000 */
[----:B------:R-:W-:Y:S01]  /*52b0*/  LOP3.LUT R9, R9, R0, RZ, 0x3c, !PT ;  /* 0x0000000009097212 */ /* 0x000fe200078e3cff */
[----:B------:R-:W-:Y:S01]  /*52c0*/  USEL UR18, UR18, URZ, UP0 ;  /* 0x000000ff12127287 */ /* 0x000fe20008000000 */
[----:B------:R1:W-:Y:S03]  /*52d0*/  UTCBAR [UR8], URZ ;  /* 0x000000ff080073e9 */ /* 0x0003e600080000ff */
[----:B------:R-:W-:Y:S01]  /*52e0*/  LOP3.LUT R11, R11, UR4, RZ, 0x3c, !PT ;  /* 0x000000040b0b7c12 */ /* 0x000fe2000f8e3cff */
[----:B------:R-:W-:Y:S07]  /*52f0*/  @P1 BRA `(.L_x_105) ;  /* 0xfffffff800b01947 */ /* 0x000fee000383ffff */
[----:B------:R-:W2:Y:S01]  /*5300*/  S2UR UR4, SR_CgaCtaId ;  /* 0x00000000000479c3 */ /* 0x000ea20000008800 */
[----:B------:R-:W-:Y:S01]  /*5310*/  ELECT P0, URZ, PT ;  /* 0x0000000000ff782f */ /* 0x000fe20003800000 */
[----:B------:R-:W-:Y:S01]  /*5320*/  IMAD.MOV.U32 R0, RZ, RZ, 0x1 ;  /* 0x00000001ff007424 */ /* 0x000fe200078e00ff */
[----:B------:R-:W-:Y:S01]  /*5330*/  UIADD3 UR6, UPT, UPT, UR6, 0x380, URZ ;  /* 0x0000038006067890 */ /* 0x000fe2000fffe0ff */
[----:B------:R-:W-:Y:S01]  /*5340*/  SHF.L.U32 R3, R11, 0x1f, RZ ;  /* 0x0000001f0b037819 */ /* 0x000fe200000006ff */
[----:B------:R-:W-:-:S03]  /*5350*/  UMOV UR5, 0x40 ;  /* 0x0000004000057882 */ /* 0x000fc60000000000 */
[----:B------:R-:W-:Y:S01]  /*5360*/  UVIRTCOUNT.DEALLOC.SMPOOL 0x80 ;  /* 0x000000800000784c */ /* 0x000fe20000000000 */
[----:B--2---:R-:W-:Y:S02]  /*5370*/  ULEA UR4, UR4, UR5, 0x18 ;  /* 0x0000000504047291 */ /* 0x004fe4000f8ec0ff */
[----:B------:R-:W-:-:S07]  /*5380*/  ULEA UR5, UR18, UR6, 0x3 ;  /* 0x0000000612057291 */ /* 0x000fce000f8e18ff */
[----:B------:R2:W-:Y:S02]  /*5390*/  @P0 STS.U8 [UR4+0x1c], R0 ;  /* 0x00001c00ff000988 */ /* 0x0005e40008000004 */
[----:B------:R-:W3:Y:S02]  /*53a0*/  SYNCS.PHASECHK.TRANS64.TRYWAIT P0, [UR5], R3 ;  /* 0x00000003ff0075a7 */ /* 0x000ee40008001105 */
[----:B--23--:R-:W-:Y:S05]  /*53b0*/  @!P0 BRA `(.L_x_106) ;  /* 0x0000003c00348947 */ /* 0x00cfea0003800000 */
.L_x_258:
[----:B------:R-:W-:-:S04]  /*53c0*/  UIADD3 UR7, UPT, UPT, UR18, 0x1, URZ ;  /* 0x0000000112077890 */ /* 0x000fc8000fffe0ff */
[----:B------:R-:W-:-:S04]  /*53d0*/  UISETP.NE.AND UP0, UPT, UR7, 0x4, UPT ;  /* 0x000000040700788c */ /* 0x000fc8000bf05270 */
[----:B-1----:R-:W-:Y:S02]  /*53e0*/  USEL UR8, URZ, 0x1, UP0 ;  /* 0x00000001ff087887 */ /* 0x002fe40008000000 */
[----:B------:R-:W-:-:S04]  /*53f0*/  USEL UR7, UR7, URZ, UP0 ;  /* 0x000000ff07077287 */ /* 0x000fc80008000000 */
[----:B------:R-:W-:Y:S01]  /*5400*/  ULEA UR5, UR7, UR6, 0x3 ;  /* 0x0000000607057291 */ /* 0x000fe2000f8e18ff */
[----:B------:R-:W-:-:S04]  /*5410*/  LOP3.LUT R2, R11, UR8, RZ, 0x3c, !PT ;  /* 0x000000080b027c12 */ /* 0x000fc8000f8e3cff */
[----:B--2---:R-:W-:-:S04]  /*5420*/  SHF.L.U32 R3, R2, 0x1f, RZ ;  /* 0x0000001f02037819 */ /* 0x004fc800000006ff */
[----:B------:R-:W1:Y:S02]  /*5430*/  SYNCS.PHASECHK.TRANS64.TRYWAIT P0, [UR5], R3 ;  /* 0x00000003ff0075a7 */ /* 0x000e640008001105 */
[----:B-1----:R-:W-:Y:S05]  /*5440*/  @!P0 BRA `(.L_x_107) ;  /* 0x0000003c00288947 */ /* 0x002fea0003800000 */
.L_x_260:
        /* <DEDUP_REMOVED lines=9> */
.L_x_262:
[----:B------:R-:W-:-:S04]  /*54e0*/  UIADD3 UR7, UPT, UPT, UR7, 0x1, URZ ;  /* 0x0000000107077890 */ /* 0x000fc8000fffe0ff */
[----:B------:R-:W-:-:S04]  /*54f0*/  UISETP.NE.AND UP0, UPT, UR7, 0x4, UPT ;  /* 0x000000040700788c */ /* 0x000fc8000bf05270 */
[----:B------:R-:W-:Y:S02]  /*5500*/  USEL UR5, URZ, 0x1, UP0 ;  /* 0x00000001ff057887 */ /* 0x000fe40008000000 */
[----:B------:R-:W-:-:S04]  /*5510*/  USEL UR7, UR7, URZ, UP0 ;  /* 0x000000ff07077287 */ /* 0x000fc80008000000 */
[----:B------:R-:W-:Y:S01]  /*5520*/  ULEA UR7, UR7, UR6, 0x3 ;  /* 0x0000000607077291 */ /* 0x000fe2000f8e18ff */
[----:B-1----:R-:W-:-:S04]  /*5530*/  LOP3.LUT R3, R2, UR5, RZ, 0x3c, !PT ;  /* 0x0000000502037c12 */ /* 0x002fc8000f8e3cff */
[----:B------:R-:W-:-:S04]  /*5540*/  SHF.L.U32 R3, R3, 0x1f, RZ ;  /* 0x0000001f03037819 */ /* 0x000fc800000006ff */
[----:B------:R-:W1:Y:S02]  /*5550*/  SYNCS.PHASECHK.TRANS64.TRYWAIT P0, [UR7], R3 ;  /* 0x00000003ff0075a7 */ /* 0x000e640008001107 */
[----:B-1----:R-:W-:Y:S05]  /*5560*/  @!P0 BRA `(.L_x_109) ;  /* 0x0000003c00108947 */ /* 0x002fea0003800000 */
.L_x_264:
[----:B------:R-:W-:Y:S01]  /*5570*/  NOP ;  /* 0x0000000000007918 */ /* 0x000fe20000000000 */
[----:B-1----:R-:W1:Y:S01]  /*5580*/  LDS R0, [UR4+0x14] ;  /* 0x00001404ff007984 */ /* 0x002e620008000800 */
[----:B------:R-:W-:Y:S01]  /*5590*/  ULOP3.LUT UR6, UR19, 0xffff, URZ, 0xc0, !UPT ;  /* 0x0000ffff13067892 */ /* 0x000fe2000f8ec0ff */
[----:B------:R-:W-:Y:S01]  /*55a0*/  UMOV UR8, 0xffff ;  /* 0x0000ffff00087882 */ /* 0x000fe20000000000 */
[----:B------:R-:W-:Y:S02]  /*55b0*/  UMOV UR5, 0x1 ;  /* 0x0000000100057882 */ /* 0x000fe40000000000 */
[----:B------:R-:W-:-:S04]  /*55c0*/  USHF.R.U32.HI UR6, URZ, 0x5, UR6 ;  /* 0x00000005ff067899 */ /* 0x000fc80008011606 */
[----:B------:R-:W-:Y:S02]  /*55d0*/  USHF.L.U32 UR8, UR8, UR6, URZ ;  /* 0x0000000608087299 */ /* 0x000fe400080006ff */
[----:B------:R-:W-:-:S04]  /*55e0*/  USHF.L.U32 UR5, UR5, UR6, URZ ;  /* 0x0000000605057299 */ /* 0x000fc800080006ff */
[----:B-1----:R-:W-:-:S04]  /*55f0*/  LOP3.LUT R0, R0, UR8, RZ, 0xc0, !PT ;  /* 0x0000000800007c12 */ /* 0x002fc8000f8ec0ff */
[----:B------:R-:W-:-:S13]  /*5600*/  ISETP.NE.AND P0, PT, R0, UR8, PT ;  /* 0x0000000800007c0c */ /* 0x000fda000bf05270 */
[----:B------:R-:W-:Y:S05]  /*5610*/  @P0 BRA `(.L_x_110) ;  /* 0x0000000000580947 */ /* 0x000fea0003800000 */
[----:B------:R-:W1:Y:S02]  /*5620*/  LDS R0, [UR4+0x18] ;  /* 0x00001804ff007984 */ /* 0x000e640008000800 */
[----:B-1----:R-:W-:-:S04]  /*5630*/  LOP3.LUT R0, R0, UR5, RZ, 0xc0, !PT ;  /* 0x0000000500007c12 */ /* 0x002fc8000f8ec0ff */
[----:B------:R-:W-:-:S13]  /*5640*/  ISETP.NE.AND P0, PT, R0, UR5, PT ;  /* 0x0000000500007c0c */ /* 0x000fda000bf05270 */
[----:B------:R-:W-:Y:S05]  /*5650*/  @P0 BRA `(.L_x_111) ;  /* 0x00000000003c0947 */ /* 0x000fea0003800000 */
[----:B------:R-:W1:Y:S01]  /*5660*/  S2R R2, SR_LANEID ;  /* 0x0000000000027919 */ /* 0x000e620000000000 */
[----:B------:R-:W-:Y:S01]  /*5670*/  ULOP3.LUT UR8, URZ, UR8, URZ, 0x33, !UPT ;  /* 0x00000008ff087292 */ /* 0x000fe2000f8e33ff */
[----:B------:R-:W-:Y:S01]  /*5680*/  LOP3.LUT R4, RZ, UR5, RZ, 0x33, !PT ;  /* 0x00000005ff047c12 */ /* 0x000fe2000f8e33ff */
[----:B------:R-:W-:Y:S02]  /*5690*/  VOTEU.ANY UR7, UPT, PT ;  /* 0x0000000000077886 */ /* 0x000fe400038e0100 */
[----:B------:R-:W-:Y:S01]  /*56a0*/  UFLO.U32 UR7, UR7 ;  /* 0x00000007000772bd */ /* 0x000fe200080e0000 */
[----:B------:R-:W2:Y:S01]  /*56b0*/  REDUX UR5, R4 ;  /* 0x00000000040573c4 */ /* 0x000ea20000000000 */
[----:B------:R-:W-:-:S06]  /*56c0*/  IMAD.U32 R0, RZ, RZ, UR8 ;  /* 0x00000008ff007e24 */ /* 0x000fcc000f8e00ff */
[----:B------:R3:W-:Y:S01]  /*56d0*/  UTCATOMSWS.AND URZ, UR8 ;  /* 0x0000000800ff79e3 */ /* 0x0007e20008000000 */
[----:B------:R-:W4:Y:S01]  /*56e0*/  REDUX UR6, R0 ;  /* 0x00000000000673c4 */ /* 0x000f220000000000 */
[----:B-1----:R-:W-:Y:S01]  /*56f0*/  ISETP.EQ.U32.AND P0, PT, R2, UR7, PT ;  /* 0x0000000702007c0c */ /* 0x002fe2000bf02070 */
[----:B--2---:R-:W-:Y:S01]  /*5700*/  IMAD.U32 R2, RZ, RZ, UR5 ;  /* 0x00000005ff027e24 */ /* 0x004fe2000f8e00ff */
[----:B----4-:R-:W-:-:S11]  /*5710*/  MOV R3, UR6 ;  /* 0x0000000600037c02 */ /* 0x010fd60008000f00 */
[----:B------:R3:W-:Y:S04]  /*5720*/  @P0 ATOMS.AND RZ, [UR4+0x14], R3 ;  /* 0x00001403ffff098c */ /* 0x0007e8000a800004 */
[----:B------:R3:W-:Y:S01]  /*5730*/  @P0 ATOMS.AND RZ, [UR4+0x18], R2 ;  /* 0x00001802ffff098c */ /* 0x0007e2000a800004 */
[----:B------:R-:W-:Y:S05]  /*5740*/  BRA `(.L_x_112) ;  /* 0x0000000000147947 */ /* 0x000fea0003800000 */
.L_x_111:
[----:B------:R-:W-:Y:S02]  /*5750*/  MOV R2, 0x5770 ;  /* 0x0000577000027802 */ /* 0x000fe40000000f00 */
[----:B----45:R-:W-:Y:S05]  /*5760*/  CALL.REL.NOINC `($__internal_0_$__cuda_sm10x_tcgen05_guardrail_trap_col_being_dealloced_not_returned_by_alloc) ;  /* 0x0000003c00407944 */ /* 0x030fea0003c00000 */
[----:B------:R-:W-:Y:S05]  /*5770*/  BRA `(.L_x_112) ;  /* 0x0000000000087947 */ /* 0x000fea0003800000 */
.L_x_110:
[----:B------:R-:W-:Y:S02]  /*5780*/  MOV R2, 0x57a0 ;  /* 0x000057a000027802 */ /* 0x000fe40000000f00 */
[----:B----45:R-:W-:Y:S05]  /*5790*/  CALL.REL.NOINC `($__internal_2_$__cuda_sm10x_tcgen05_guardrail_trap_unallocated_columns_being_dealloced) ;  /* 0x0000003c004c7944 */ /* 0x030fea0003c00000 */
.L_x_112:
[----:B------:R-:W-:Y:S01]  /*57a0*/  NOP ;  /* 0x0000000000007918 */ /* 0x000fe20000000000 */
[----:B---3--:R-:W-:Y:S05]  /*57b0*/  EXIT ;  /* 0x000000000000794d */ /* 0x008fea0003800000 */
.L_x_94:
[----:B------:R-:W-:-:S09]  /*57c0*/  UISETP.NE.OR UP2, UPT, UR8, 0x3, !UP2 ;  /* 0x000000030800788c */ /* 0x000fd2000d745670 */
[----:B------:R-:W-:Y:S05]  /*57d0*/  BRA.U UP2, `(.L_x_113) ;  /* 0x0000000d020c7547 */ /* 0x000fea000b800000 */
[----:B------:R-:W1:Y:S01]  /*57e0*/  LDC R0, c[0x0][0xb30] ;  /* 0x0002cc00ff007b82 */ /* 0x000e620000000800 */
[----:B------:R-:W2:Y:S01]  /*57f0*/  LDCU.64 UR8, c[0x0][0x888] ;  /* 0x00011100ff0877ac */ /* 0x000ea20008000a00 */
[----:B------:R-:W-:Y:S01]  /*5800*/  IMAD.MOV.U32 R32, RZ, RZ, 0x1 ;  /* 0x00000001ff207424 */ /* 0x000fe200078e00ff */
[----:B-----5:R-:W-:Y:S01]  /*5810*/  CS2R R28, SRZ ;  /* 0x00000000001c7805 */ /* 0x020fe2000001ff00 */
[----:B------:R-:W-:Y:S01]  /*5820*/  IMAD.MOV.U32 R21, RZ, RZ, 0x800 ;  /* 0x00000800ff157424 */ /* 0x000fe200078e00ff */
[----:B------:R-:W4:Y:S03]  /*5830*/  LDCU.64 UR4, c[0x0][0x890] ;  /* 0x00011200ff0477ac */ /* 0x000f260008000a00 */
[----:B------:R-:W3:Y:S01]  /*5840*/  LDC R19, c[0x0][0x370] ;  /* 0x0000dc00ff137b82 */ /* 0x000ee20000000800 */
[----:B------:R-:W-:Y:S01]  /*5850*/  UMOV UR7, 0x400 ;  /* 0x0000040000077882 */ /* 0x000fe20000000000 */
[----:B------:R-:W-:-:S02]  /*5860*/  UPLOP3.LUT UP1, UPT, UPT, UPT, UPT, 0x40, 0x4 ;  /* 0x000000000004789c */ /* 0x000fc40003f2e870 */
[----:B------:R-:W-:Y:S01]  /*5870*/  ULEA UR7, UR37, UR7, 0x18 ;  /* 0x0000000725077291 */ /* 0x000fe2000f8ec0ff */
[----:B------:R-:W-:-:S03]  /*5880*/  UMOV UR15, URZ ;  /* 0x000000ff000f7c82 */ /* 0x000fc60008000000 */
[----:B------:R-:W3:Y:S01]  /*5890*/  LDC R2, c[0x0][0xb0c] ;  /* 0x0002c300ff027b82 */ /* 0x000ee20000000800 */
[----:B--2---:R-:W-:Y:S02]  /*58a0*/  UISETP.NE.U32.AND UP2, UPT, UR8, URZ, UPT ;  /* 0x000000ff0800728c */ /* 0x004fe4000bf45070 */
[----:B----4-:R-:W-:-:S05]  /*58b0*/  UISETP.NE.U32.AND UP3, UPT, UR4, URZ, UPT ;  /* 0x000000ff0400728c */ /* 0x010fca000bf65070 */
[----:B------:R-:W2:Y:S01]  /*58c0*/  LDC R18, c[0x0][0xb20] ;  /* 0x0002c800ff127b82 */ /* 0x000ea20000000800 */
[----:B-1----:R-:W-:Y:S01]  /*58d0*/  ISETP.NE.AND P1, PT, R0, 0x1, PT ;  /* 0x000000010000780c */ /* 0x002fe20003f25270 */
[----:B------:R-:W-:Y:S02]  /*58e0*/  UISETP.NE.AND.EX UP2, UPT, UR9, URZ, UPT, UP2 ;  /* 0x000000ff0900728c */ /* 0x000fe4000bf45320 */
[----:B------:R-:W-:-:S04]  /*58f0*/  UISETP.NE.AND.EX UP3, UPT, UR5, URZ, UPT, UP3 ;  /* 0x000000ff0500728c */ /* 0x000fc8000bf65330 */
[----:B------:R-:W1:Y:S08]  /*5900*/  LDC.64 R34, c[0x0][0x348] ;  /* 0x0000d200ff227b82 */ /* 0x000e700000000a00 */
[----:B------:R-:W4:Y:S08]  /*5910*/  LDC.64 R16, c[0x0][0xb10] ;  /* 0x0002c400ff107b82 */ /* 0x000f300000000a00 */
[----:B------:R-:W1:Y:S08]  /*5920*/  LDC.64 R6, c[0x0][0xb18] ;  /* 0x0002c600ff067b82 */ /* 0x000e700000000a00 */
[----:B------:R-:W1:Y:S08]  /*5930*/  LDC.64 R4, c[0x0][0xb28] ;  /* 0x0002ca00ff047b82 */ /* 0x000e700000000a00 */
[----:B--23--:R-:W1:Y:S02]  /*5940*/  LDC R20, c[0x0][0x374] ;  /* 0x0000dd00ff147b82 */ /* 0x00ce640000000800 */
.L_x_121:
[C---:B------:R-:W-:Y:S02]  /*5950*/  LEA R0, R29.reuse, UR7, 0x3 ;  /* 0x000000071d007c11 */ /* 0x040fe4000f8e18ff */
[----:B------:R-:W-:Y:S02]  /*5960*/  SHF.L.U32 R3, R28, 0x1f, RZ ;  /* 0x0000001f1c037819 */ /* 0x000fe400000006ff */
[----:B------:R-:W-:Y:S02]  /*5970*/  LEA R24, R29, UR7, 0x4 ;  /* 0x000000071d187c11 */ /* 0x000fe4000f8e20ff */
[----:B--2---:R-:W2:Y:S02]  /*5980*/  SYNCS.PHASECHK.TRANS64.TRYWAIT P0, [R0+URZ+0x340], R3 ;  /* 0x00034003000075a7 */ /* 0x004ea400080011ff */
[----:B--2---:R-:W-:Y:S05]  /*5990*/  @!P0 BRA `(.L_x_114) ;  /* 0x00000038001c8947 */ /* 0x004fea0003800000 */
.L_x_265:
[----:B------:R-:W-:Y:S01]  /*59a0*/  ISETP.GE.AND P0, PT, R22, 0x1, PT ;  /* 0x000000011600780c */ /* 0x000fe20003f06270 */
[----:B------:R-:W3:Y:S01]  /*59b0*/  LDS.128 R24, [R24+0x3d0] ;  /* 0x0003d00018187984 */ /* 0x000ee20000000c00 */
[----:B------:R-:W-:Y:S01]  /*59c0*/  ISETP.NE.U32.AND P4, PT, RZ, UR4, PT ;  /* 0x00000004ff007c0c */ /* 0x000fe2000bf85070 */
[----:B--2---:R-:W-:Y:S03]  /*59d0*/  VIADD R0, R0, 0x350 ;  /* 0x0000035000007836 */ /* 0x004fe60000000000 */
[----:B------:R-:W-:Y:S01]  /*59e0*/  ISETP.NE.AND.EX P4, PT, RZ, UR5, PT, P4 ;  /* 0x00000005ff007c0c */ /* 0x000fe2000bf85340 */
[----:B------:R-:W-:Y:S01]  /*59f0*/  @!PT LDS RZ, [RZ] ;  /* 0x00000000fffff984 */ /* 0x000fe20000000800 */
[----:B------:R-:W-:Y:S01]  /*5a00*/  @!PT LDS RZ, [RZ] ;  /* 0x00000000fffff984 */ /* 0x000fe20000000800 */
[----:B------:R-:W-:Y:S01]  /*5a10*/  @!PT LDS RZ, [RZ] ;  /* 0x00000000fffff984 */ /* 0x000fe20000000800 */
[----:B------:R-:W-:Y:S01]  /*5a20*/  @!PT LDS RZ, [RZ] ;  /* 0x00000000fffff984 */ /* 0x000fe20000000800 */
[----:B------:R2:W-:Y:S06]  /*5a30*/  MEMBAR.ALL.CTA ;  /* 0x0000000000007992 */ /* 0x0005ec0000008000 */
[----:B--2---:R-:W2:Y:S01]  /*5a40*/  FENCE.VIEW.ASYNC.S ;  /* 0x00000000000073c6 */ /* 0x004ea20000000000 */
[----:B------:R-:W-:Y:S04]  /*5a50*/  PRMT R0, RZ, 0x654, R0 ;  /* 0x00000654ff007816 */ /* 0x000fe80000000000 */
[----:B--2---:R2:W-:Y:S01]  /*5a60*/  SYNCS.ARRIVE.TRANS64.RED.A1T0 RZ, [R0+URZ], RZ ;  /* 0x000000ff00ff79a7 */ /* 0x0045e200081004ff */
[----:B---3--:R-:W-:Y:S11]  /*5a70*/  LOP3.LUT P3, RZ, R26, 0x1, RZ, 0xc0, !PT ;  /* 0x000000011aff7812 */ /* 0x008ff6000786c0ff */
[----:B------:R-:W-:Y:S02]  /*5a80*/  @!UPT UIADD3 URZ, UPT, UPT, URZ, URZ, URZ ;  /* 0x000000fffffff290 */ /* 0x000fe4000fffe0ff */
[----:B------:R-:W-:Y:S02]  /*5a90*/  @P3 MOV R13, R24 ;  /* 0x00000018000d3202 */ /* 0x000fe40000000f00 */
[----:B------:R-:W-:Y:S01]  /*5aa0*/  @P3 LOP3.LUT R8, R25, 0xffff, RZ, 0xc0, !PT ;  /* 0x0000ffff19083812 */ /* 0x000fe200078ec0ff */
[----:B--2---:R-:W-:Y:S06]  /*5ab0*/  @!P0 BRA `(.L_x_115) ;  /* 0x0000000000a48947 */ /* 0x004fec0003800000 */
[----:B-1----:R-:W-:Y:S01]  /*5ac0*/  IMAD.HI.U32 R33, R20, R7, RZ ;  /* 0x0000000714217227 */ /* 0x002fe200078e00ff */
[----:B------:R-:W-:Y:S02]  /*5ad0*/  ISETP.NE.AND P0, PT, R6, 0x1, PT ;  /* 0x000000010600780c */ /* 0x000fe40003f05270 */
[----:B------:R-:W-:Y:S01]  /*5ae0*/  ISETP.NE.AND P2, PT, R22, 0x1, PT ;  /* 0x000000011600780c */ /* 0x000fe20003f45270 */
[----:B----4-:R-:W-:Y:S01]  /*5af0*/  IMAD.HI.U32 R36, R19, R16, RZ ;  /* 0x0000001013247227 */ /* 0x010fe200078e00ff */
[----:B------:R-:W-:Y:S02]  /*5b00*/  SHF.R.U32.HI R33, RZ, R18, R33 ;  /* 0x00000012ff217219 */ /* 0x000fe40000011621 */
[----:B------:R-:W-:Y:S01]  /*5b10*/  ISETP.NE.AND P5, PT, R2, 0x1, PT ;  /* 0x000000010200780c */ /* 0x000fe20003fa5270 */
[----:B------:R-:W-:Y:S01]  /*5b20*/  IMAD.HI.U32 R38, R13, R16, RZ ;  /* 0x000000100d267227 */ /* 0x000fe200078e00ff */
[----:B------:R-:W-:Y:S02]  /*5b30*/  SHF.R.U32.HI R36, RZ, R17, R36 ;  /* 0x00000011ff247219 */ /* 0x000fe40000011624 */
[----:B------:R-:W-:Y:S01]  /*5b40*/  SEL R3, R20, R33, !P0 ;  /* 0x0000002114037207 */ /* 0x000fe20004000000 */
[C---:B------:R-:W-:Y:S01]  /*5b50*/  IMAD.HI.U32 R33, R8.reuse, R7, RZ ;  /* 0x0000000708217227 */ /* 0x040fe200078e00ff */
[----:B------:R-:W-:Y:S02]  /*5b60*/  SEL R11, R19, R36, !P5 ;  /* 0x00000024130b7207 */ /* 0x000fe40006800000 */
[----:B------:R-:W-:Y:S01]  /*5b70*/  SHF.R.U32.HI R38, RZ, R17, R38 ;  /* 0x00000011ff267219 */ /* 0x000fe20000011626 */
[----:B------:R-:W-:Y:S01]  /*5b80*/  IMAD.HI.U32 R40, R3, R4, RZ ;  /* 0x0000000403287227 */ /* 0x000fe200078e00ff */
[----:B------:R-:W-:Y:S03]  /*5b90*/  SHF.R.U32.HI R33, RZ, R18, R33 ;  /* 0x00000012ff217219 */ /* 0x000fe60000011621 */
[----:B------:R-:W-:Y:S01]  /*5ba0*/  IMAD.HI.U32 R36, R11, R4, RZ ;  /* 0x000000040b247227 */ /* 0x000fe200078e00ff */
[----:B------:R-:W-:Y:S02]  /*5bb0*/  @P2 SHF.R.U32.HI R3, RZ, R5, R40 ;  /* 0x00000005ff032219 */ /* 0x000fe40000011628 */
[----:B------:R-:W-:Y:S02]  /*5bc0*/  SEL R9, R8, R33, !P0 ;  /* 0x0000002108097207 */ /* 0x000fe40004000000 */
[----:B------:R-:W-:Y:S01]  /*5bd0*/  @P2 SHF.R.U32.HI R11, RZ, R5, R36 ;  /* 0x00000005ff0b2219 */ /* 0x000fe20000011624 */
[C---:B------:R-:W-:Y:S01]  /*5be0*/  IMAD R10, R22.reuse, R3, RZ ;  /* 0x00000003160a7224 */ /* 0x040fe200078e02ff */
[----:B------:R-:W-:Y:S01]  /*5bf0*/  SEL R3, R13, R38, !P5 ;  /* 0x000000260d037207 */ /* 0x000fe20006800000 */
[C---:B------:R-:W-:Y:S03]  /*5c00*/  IMAD.HI.U32 R14, R9.reuse, R4, RZ ;  /* 0x00000004090e7227 */ /* 0x040fe600078e00ff */
[----:B------:R-:W-:Y:S01]  /*5c10*/  ISETP.GE.AND P0, PT, R9, R10, PT ;  /* 0x0000000a0900720c */ /* 0x000fe20003f06270 */
[C---:B------:R-:W-:Y:S01]  /*5c20*/  IMAD R12, R22.reuse, R11, RZ ;  /* 0x0000000b160c7224 */ /* 0x040fe200078e02ff */
[-C--:B------:R-:W-:Y:S04]  /*5c30*/  SHF.R.U32.HI R14, RZ, R5.reuse, R14 ;  /* 0x00000005ff0e7219 */ /* 0x080fe8000001160e */
[----:B------:R-:W-:Y:S02]  /*5c40*/  ISETP.GE.OR P0, PT, R3, R12, P0 ;  /* 0x0000000c0300720c */ /* 0x000fe40000706670 */
[----:B------:R-:W-:Y:S05]  /*5c50*/  SEL R15, R9, R14, !P2 ;  /* 0x0000000e090f7207 */ /* 0x000fea0005000000 */
[----:B------:R-:W-:Y:S04]  /*5c60*/  IMAD.MOV R14, RZ, RZ, -R15 ;  /* 0x000000ffff0e7224 */ /* 0x000fe800078e0a0f */
[----:B------:R-:W-:Y:S02]  /*5c70*/  IMAD R14, R22, R14, R9 ;  /* 0x0000000e160e7224 */ /* 0x000fe400078e0209 */
[C---:B------:R-:W-:Y:S05]  /*5c80*/  @!P0 IMAD.HI.U32 R10, R3.reuse, R4, RZ ;  /* 0x00000004030a8227 */ /* 0x040fea00078e00ff */
[----:B------:R-:W-:Y:S04]  /*5c90*/  @!P0 SHF.R.U32.HI R10, RZ, R5, R10 ;  /* 0x00000005ff0a8219 */ /* 0x000fe8000001160a */
[----:B------:R-:W-:Y:S01]  /*5ca0*/  @!P0 SEL R0, R3, R10, !P2 ;  /* 0x0000000a03008207 */ /* 0x000fe20005000000 */
[----:B------:R-:W-:Y:S03]  /*5cb0*/  IMAD.MOV R10, RZ, RZ, -R3 ;  /* 0x000000ffff0a7224 */ /* 0x000fe600078e0a03 */
[----:B------:R-:W-:Y:S01]  /*5cc0*/  @!P0 IADD3 R15, PT, PT, R15, -R0, RZ ;  /* 0x800000000f0f8210 */ /* 0x000fe20007ffe0ff */
[----:B------:R-:W-:Y:S01]  /*5cd0*/  @!P0 IMAD R0, R11, R14, R0 ;  /* 0x0000000e0b008224 */ /* 0x000fe200078e0200 */
[----:B------:R-:W-:Y:S01]  /*5ce0*/  IADD3 R11, PT, PT, -R9, RZ, RZ ;  /* 0x000000ff090b7210 */ /* 0x000fe20007ffe1ff */
[----:B------:R-:W-:Y:S02]  /*5cf0*/  IMAD R13, R2, R10, R13 ;  /* 0x0000000a020d7224 */ /* 0x000fe400078e020d */
[----:B------:R-:W-:Y:S02]  /*5d00*/  @!P0 IMAD R9, R15, R22, R3 ;  /* 0x000000160f098224 */ /* 0x000fe400078e0203 */
[----:B------:R-:W-:Y:S02]  /*5d10*/  @!P0 IMAD.MOV.U32 R3, RZ, RZ, R0 ;  /* 0x000000ffff038224 */ /* 0x000fe400078e0000 */
[----:B------:R-:W-:Y:S02]  /*5d20*/  IMAD R8, R6, R11, R8 ;  /* 0x0000000b06087224 */ /* 0x000fe400078e0208 */
[----:B------:R-:W-:Y:S02]  /*5d30*/  IMAD R13, R3, R2, R13 ;  /* 0x00000002030d7224 */ /* 0x000fe400078e020d */
[----:B------:R-:W-:Y:S02]  /*5d40*/  IMAD R8, R9, R6, R8 ;  /* 0x0000000609087224 */ /* 0x000fe400078e0208 */
.L_x_115:
[----:B------:R-:W-:Y:S05]  /*5d50*/  BRA.U UP1, `(.L_x_116) ;  /* 0x0000000101107547 */ /* 0x000fea000b800000 */
[----:B------:R-:W-:Y:S04]  /*5d60*/  MOV R0, UR6 ;  /* 0x0000000600007c02 */ /* 0x000fe80008000f00 */
[----:B------:R-:W-:Y:S04]  /*5d70*/  SHF.L.U32 R3, R0, 0x1f, RZ ;  /* 0x0000001f00037819 */ /* 0x000fe800000006ff */
[----:B------:R-:W2:Y:S02]  /*5d80*/  SYNCS.PHASECHK.TRANS64.TRYWAIT P0, [UR7+0x338], R3 ;  /* 0x00033803ff0075a7 */ /* 0x000ea40008001107 */
[----:B--2---:R-:W-:Y:S05]  /*5d90*/  @!P0 BRA `(.L_x_117) ;  /* 0x0000003400308947 */ /* 0x004fea0003800000 */
.L_x_116:
[----:B------:R-:W-:Y:S05]  /*5da0*/  BRA.U !UP3, `(.L_x_118) ;  /* 0x000000010b347547 */ /* 0x000fea000b800000 */
[----:B------:R-:W-:Y:S01]  /*5db0*/  UPLOP3.LUT UP0, UPT, UPT, UPT, UP2, 0x80, 0x8 ;  /* 0x000000000008789c */ /* 0x000fe20003f0f020 */
[----:B--2---:R-:W-:Y:S02]  /*5dc0*/  HFMA2 R0, -RZ, RZ, 0, 5.9604644775390625e-08 ;  /* 0x00000001ff007431 */ /* 0x004fe400000001ff */
[----:B------:R-:W-:Y:S03]  /*5dd0*/  IMAD.MOV.U32 R48, RZ, RZ, 0x1 ;  /* 0x00000001ff307424 */ /* 0x000fe600078e00ff */
[----:B------:R-:W-:Y:S05]  /*5de0*/  PLOP3.LUT P0, PT, PT, PT, UP0, 0x80, 0x8 ;  /* 0x000000000008781c */ /* 0x000fea0003f0f008 */
[----:B------:R-:W2:Y:S01]  /*5df0*/  @UP0 LDCU.64 UR10, c[0x0][0x888] ;  /* 0x00011100ff0a07ac */ /* 0x000ea20008000a00 */
[----:B------:R-:W-:Y:S07]  /*5e00*/  @UP0 UIMAD UR8, UR36, UR4, URZ ;  /* 0x00000004240802a4 */ /* 0x000fee000f8e02ff */
[----:B------:R-:W-:Y:S01]  /*5e10*/  @!P0 PRMT R48, R0, 0x7610, R48 ;  /* 0x0000761000308816 */ /* 0x000fe20000000030 */
[----:B--2---:R-:W-:Y:S03]  /*5e20*/  @UP0 UIMAD.WIDE UR10, UR8, 0x4, UR10 ;  /* 0x00000004080a08a5 */ /* 0x004fe6000f8e020a */
[----:B------:R-:W2:Y:S03]  /*5e30*/  @!UP0 LDCU UR8, c[0x0][0x880] ;  /* 0x00011000ff0887ac */ /* 0x000ea60008000800 */
[----:B------:R-:W-:Y:S01]  /*5e40*/  IMAD.U32 R10, RZ, RZ, UR10 ;  /* 0x0000000aff0a7e24 */ /* 0x000fe2000f8e00ff */
[----:B------:R-:W-:Y:S05]  /*5e50*/  MOV R11, UR11 ;  /* 0x0000000b000b7c02 */ /* 0x000fea0008000f00 */
[----:B------:R3:W5:Y:S02]  /*5e60*/  @P0 LDG.E R30, desc[UR40][R10.64] ;  /* 0x000000280a1e0981 */ /* 0x000764000c1e1900 */
[----:B--23--:R-:W-:Y:S07]  /*5e70*/  @!P0 IMAD.U32 R30, RZ, RZ, UR8 ;  /* 0x00000008ff1e8e24 */ /* 0x00cfee000f8e00ff */
.L_x_118:
[----:B-----5:R-:W-:Y:S01]  /*5e80*/  @!P4 FSETP.EQ.AND P5, PT, R30, RZ, PT ;  /* 0x000000ff1e00c20b */ /* 0x020fe20003fa2000 */
[----:B------:R-:W-:Y:S01]  /*5e90*/  @!UPT UIADD3 URZ, UPT, UPT, URZ, URZ, URZ ;  /* 0x000000fffffff290 */ /* 0x000fe2000fffe0ff */
[----:B------:R-:W-:Y:S11]  /*5ea0*/  @!P4 BRA `(.L_x_119) ;  /* 0x000000000014c947 */ /* 0x000ff60003800000 */
[----:B------:R-:W-:Y:S02]  /*5eb0*/  LOP3.LUT P0, RZ, R48, 0xff, RZ, 0xc0, !PT ;  /* 0x000000ff30ff7812 */ /* 0x000fe4000780c0ff */
[----:B------:R-:W-:Y:S04]  /*5ec0*/  PLOP3.LUT P5, PT, PT, PT, UP0, 0x80, 0x8 ;  /* 0x000000000008781c */ /* 0x000fe80003faf008 */
[----:B------:R-:W-:Y:S07]  /*5ed0*/  PLOP3.LUT P5, PT, P5, PT, PT, 0x8, 0x80 ;  /* 0x000000000080781c */ /* 0x000fee0002fae170 */
[----:B------:R-:W-:Y:S11]  /*5ee0*/  @P0 FSETP.EQ.AND P5, PT, R30, RZ, PT ;  /* 0x000000ff1e00020b */ /* 0x000ff60003fa2000 */
[----:B------:R-:W-:Y:S02]  /*5ef0*/  @!UPT UIADD3 URZ, UPT, UPT, URZ, URZ, URZ ;  /* 0x000000fffffff290 */ /* 0x000fe4000fffe0ff */
.L_x_119:
[----:B------:R-:W3:Y:S01]  /*5f00*/  LDC.64 R14, c[0x0][0xb10] ;  /* 0x0002c400ff0e7b82 */ /* 0x000ee20000000a00 */
[----:B------:R-:W-:Y:S01]  /*5f10*/  ULEA UR13, UR15, UR7, 0x3 ;  /* 0x000000070f0d7291 */ /* 0x000fe2000f8e18ff */
[----:B------:R-:W-:Y:S01]  /*5f20*/  SHF.L.U32 R12, R32, 0x1f, RZ ;  /* 0x0000001f200c7819 */ /* 0x000fe200000006ff */
[----:B------:R-:W-:Y:S01]  /*5f30*/  VIADD R29, R29, 0x1 ;  /* 0x000000011d1d7836 */ /* 0x000fe20000000000 */
[----:B------:R-:W-:Y:S04]  /*5f40*/  @P3 SHF.R.U32.HI R23, RZ, 0x10, R25 ;  /* 0x00000010ff173819 */ /* 0x000fe80000011619 */
[----:B------:R-:W5:Y:S02]  /*5f50*/  LDC.64 R10, c[0x0][0xb18] ;  /* 0x0002c600ff0a7b82 */ /* 0x000f640000000a00 */
[----:B------:R-:W1:Y:S01]  /*5f60*/  SYNCS.PHASECHK.TRANS64.TRYWAIT P4, [UR13+0x320], R12 ;  /* 0x0003200cff0075a7 */ /* 0x000e62000808110d */
[----:B---3--:R-:W-:Y:S05]  /*5f70*/  @!P1 IMAD.HI.U32 R14, R13, R14, RZ ;  /* 0x0000000e0d0e9227 */ /* 0x008fea00078e00ff */
[----:B--2---:R-:W2:Y:S01]  /*5f80*/  @!P1 LDC R0, c[0x0][0xb20] ;  /* 0x0002c800ff009b82 */ /* 0x004ea20000000800 */
[----:B------:R-:W-:Y:S01]  /*5f90*/  @!P1 SHF.R.U32.HI R14, RZ, R15, R14 ;  /* 0x0000000fff0e9219 */ /* 0x000fe2000001160e */
[----:B-----5:R-:W-:Y:S01]  /*5fa0*/  @!P1 IMAD.HI.U32 R11, R8, R11, RZ ;  /* 0x0000000b080b9227 */ /* 0x020fe200078e00ff */
[----:B------:R-:W-:Y:S05]  /*5fb0*/  @!P1 ISETP.NE.AND P0, PT, R10, 0x1, PT ;  /* 0x000000010a00980c */ /* 0x000fea0003f05270 */
[----:B------:R-:W3:Y:S01]  /*5fc0*/  @!P1 LDC R3, c[0x0][0xb0c] ;  /* 0x0002c300ff039b82 */ /* 0x000ee20000000800 */
[----:B--2---:R-:W-:Y:S02]  /*5fd0*/  @!P1 SHF.R.U32.HI R9, RZ, R0, R11 ;  /* 0x00000000ff099219 */ /* 0x004fe4000001160b */
[----:B---3--:R-:W-:Y:S02]  /*5fe0*/  @!P1 ISETP.NE.AND P2, PT, R3, 0x1, PT ;  /* 0x000000010300980c */ /* 0x008fe40003f45270 */
[----:B------:R-:W-:Y:S02]  /*5ff0*/  @!P1 SEL R9, R8, R9, !P0 ;  /* 0x0000000908099207 */ /* 0x000fe40004000000 */
[----:B------:R-:W-:Y:S02]  /*6000*/  ELECT P0, URZ, PT ;  /* 0x0000000000ff782f */ /* 0x000fe40003800000 */
[----:B------:R-:W-:Y:S05]  /*6010*/  @!P1 SEL R14, R13, R14, !P2 ;  /* 0x0000000e0d0e9207 */ /* 0x000fea0005000000 */
[----:B------:R-:W-:Y:S02]  /*6020*/  @!P1 IMAD.IADD R0, R9, 0x1, -R14 ;  /* 0x0000000109009824 */ /* 0x000fe400078e0a0e */
[----:B------:R-:W-:Y:S02]  /*6030*/  @!P1 IMAD.IADD R9, R14, 0x1, -R9 ;  /* 0x000000010e099824 */ /* 0x000fe400078e0a09 */
[----:B------:R-:W-:Y:S02]  /*6040*/  @!P1 IMAD R13, R0, R3, R13 ;  /* 0x00000003000d9224 */ /* 0x000fe400078e020d */
[----:B------:R-:W-:Y:S01]  /*6050*/  @!P1 IMAD R8, R9, R10, R8 ;  /* 0x0000000a09089224 */ /* 0x000fe200078e0208 */
[----:B-1----:R-:W-:Y:S06]  /*6060*/  @!P4 BRA `(.L_x_120) ;  /* 0x000000300094c947 */ /* 0x002fec0003800000 */
.L_x_268:
[----:B------:R-:W-:Y:S01]  /*6070*/  PLOP3.LUT P5, PT, P5, P0, PT, 0xf2, 0x2f ;  /* 0x00000000002f781c */ /* 0x000fe20002fa1e72 */
[----:B------:R-:W-:Y:S01]  /*6080*/  UMOV UR16, 0x0 ;  /* 0x0000000000107882 */ /* 0x000fe20000000000 */
[----:B------:R-:W-:Y:S01]  /*6090*/  UMOV UR17, 0x10000000 ;  /* 0x1000000000117882 */ /* 0x000fe20000000000 */
[----:B------:R-:W-:Y:S01]  /*60a0*/  UMOV UR12, UR36 ;  /* 0x00000024000c7c82 */ /* 0x000fe20008000000 */
[----:B------:R-:W-:Y:S09]  /*60b0*/  @P3 R2UR UR36, R23 ;  /* 0x00000000172432ca */ /* 0x000ff200000e0000 */
[----:B-1----:R-:W-:Y:S01]  /*60c0*/  @!P5 IADD3 R3, P0, PT, R34, 0x580, RZ ;  /* 0x000005802203d810 */ /* 0x002fe20007f1e0ff */
[----:B------:R-:W-:Y:S01]  /*60d0*/  @!P5 IMAD.SHL.U32 R47, R47, 0x8, RZ ;  /* 0x000000082f2fd824 */ /* 0x000fe200078e00ff */
[----:B------:R-:W-:Y:S01]  /*60e0*/  VOTEU.ALL UP1, P5 ;  /* 0x0000000000ff7886 */ /* 0x000fe20002820000 */
[----:B------:R-:W-:Y:S01]  /*60f0*/  @!P5 IMAD.SHL.U32 R49, R49, 0x40, RZ ;  /* 0x000000403131d824 */ /* 0x000fe200078e00ff */
[----:B------:R-:W-:Y:S01]  /*6100*/  @!P5 R2UR UR9, R3 ;  /* 0x000000000309d2ca */ /* 0x000fe200000e0000 */
[----:B------:R-:W-:Y:S01]  /*6110*/  @!P5 IMAD.X R0, RZ, RZ, R35, P0 ;  /* 0x000000ffff00d224 */ /* 0x000fe200000e0623 */
[----:B------:R-:W-:Y:S01]  /*6120*/  @!P5 R2UR UR10, R47 ;  /* 0x000000002f0ad2ca */ /* 0x000fe200000e0000 */
[----:B------:R-:W-:Y:S01]  /*6130*/  @!UP1 ULEA UR14, UR15, UR7, 0xb ;  /* 0x000000070f0e9291 */ /* 0x000fe2000f8e58ff */
[----:B------:R-:W-:Y:S01]  /*6140*/  @!P5 R2UR UR11, R49 ;  /* 0x00000000310bd2ca */ /* 0x000fe200000e0000 */
[----:B------:R-:W-:Y:S01]  /*6150*/  UIADD3 UR15, UPT, UPT, UR15, 0x1, URZ ;  /* 0x000000010f0f7890 */ /* 0x000fe2000fffe0ff */
[----:B------:R-:W-:Y:S01]  /*6160*/  @!P5 R2UR UR8, R0 ;  /* 0x000000000008d2ca */ /* 0x000fe200000e0000 */
[----:B------:R-:W-:Y:S01]  /*6170*/  IMAD.IADD R47, R8, 0x1, R31 ;  /* 0x00000001082f7824 */ /* 0x000fe200078e021f */
[----:B------:R-:W-:Y:S01]  /*6180*/  ISETP.NE.AND P0, PT, R29, 0x2, PT ;  /* 0x000000021d00780c */ /* 0x000fe20003f05270 */
[----:B------:R-:W-:Y:S03]  /*6190*/  IMAD.IADD R49, R13, 0x1, R46 ;  /* 0x000000010d317824 */ /* 0x000fe600078e022e */
[----:B------:R-:W-:Y:S01]  /*61a0*/  SEL R3, RZ, 0x1, P0 ;  /* 0x00000001ff037807 */ /* 0x000fe20000000000 */
[----:B------:R-:W-:Y:S01]  /*61b0*/  IMAD.U32 R10, RZ, RZ, UR9 ;  /* 0x00000009ff0a7e24 */ /* 0x000fe2000f8e00ff */
[----:B------:R-:W-:Y:S01]  /*61c0*/  UIADD3 UR9, UPT, UPT, UR13, 0x310, URZ ;  /* 0x000003100d097890 */ /* 0x000fe2000fffe0ff */
[----:B------:R-:W-:Y:S02]  /*61d0*/  SEL R29, R29, RZ, P0 ;  /* 0x000000ff1d1d7207 */ /* 0x000fe40000000000 */
[----:B------:R-:W-:Y:S02]  /*61e0*/  LOP3.LUT R28, R28, R3, RZ, 0x3c, !PT ;  /* 0x000000031c1c7212 */ /* 0x000fe400078e3cff */
[----:B------:R-:W-:Y:S01]  /*61f0*/  IMAD.U32 R11, RZ, RZ, UR8 ;  /* 0x00000008ff0b7e24 */ /* 0x000fe2000f8e00ff */
[----:B------:R-:W-:Y:S01]  /*6200*/  @!P5 R2UR UR18, R10 ;  /* 0x000000000a12d2ca */ /* 0x000fe200000e0000 */
[----:B------:R-:W-:Y:S01]  /*6210*/  @!UP1 UIADD3 UR8, UPT, UPT, UR14, 0x400, URZ ;  /* 0x000004000e089890 */ /* 0x000fe2000fffe0ff */
[----:B------:R-:W-:Y:S02]  /*6220*/  VOTEU.ALL UP1, P5 ;  /* 0x0000000000ff7886 */ /* 0x000fe40002820000 */
[----:B------:R-:W-:Y:S01]  /*6230*/  @!P5 R2UR UR19, R11 ;  /* 0x000000000b13d2ca */ /* 0x000fe200000e0000 */
[----:B------:R-:W-:Y:S11]  /*6240*/  UPRMT UR14, UR37, 0x654, UR9 ;  /* 0x00000654250e7896 */ /* 0x000ff60008000009 */
[----:B------:R-:W-:Y:S01]  /*6250*/  @!UPT UIADD3 URZ, UPT, UPT, URZ, URZ, URZ ;  /* 0x000000fffffff290 */ /* 0x000fe2000fffe0ff */
[----:B------:R2:W-:Y:S01]  /*6260*/  @!UP1 UTMALDG.3D [UR8], [UR18], desc[UR16] ;  /* 0x00001008120095b4 */ /* 0x0005e20008011000 */
[----:B------:R2:W-:Y:S01]  /*6270*/  @!P5 SYNCS.ARRIVE.TRANS64.RED.A0TR RZ, [UR13+0x310], R21 ;  /* 0x00031015ffffd9a7 */ /* 0x0005e2000830040d */
[----:B------:R-:W-:Y:S04]  /*6280*/  UISETP.NE.AND UP1, UPT, UR15, 0x2, UPT ;  /* 0x000000020f00788c */ /* 0x000fe8000bf25270 */
[----:B------:R-:W-:Y:S02]  /*6290*/  USEL UR13, URZ, 0x1, UP1 ;  /* 0x00000001ff0d7887 */ /* 0x000fe40008800000 */
[----:B------:R-:W-:Y:S02]  /*62a0*/  USEL UR15, UR15, URZ, UP1 ;  /* 0x000000ff0f0f7287 */ /* 0x000fe40008800000 */
[----:B------:R-:W-:Y:S02]  /*62b0*/  UPLOP3.LUT UP1, UPT, UPT, UPT, UPT, 0x80, 0x8 ;  /* 0x000000000008789c */ /* 0x000fe40003f2f070 */
[----:B------:R-:W-:Y:S01]  /*62c0*/  LOP3.LUT R32, R32, UR13, RZ, 0x3c, !PT ;  /* 0x0000000d20207c12 */ /* 0x000fe2000f8e3cff */
[----:B------:R-:W-:Y:S01]  /*62d0*/  SYNCS.ARRIVE.TRANS64.RED.A1T0 RZ, [UR14], RZ ;  /* 0x000000ffffff79a7 */ /* 0x000fe2000810040e */
[----:B------:R-:W-:Y:S07]  /*62e0*/  @P3 BRA `(.L_x_121) ;  /* 0xfffffff400983947 */ /* 0x000fee000383ffff */
[----:B------:R-:W-:Y:S01]  /*62f0*/  UIADD3 UR7, UPT, UPT, UR7, 0x320, URZ ;  /* 0x0000032007077890 */ /* 0x000fe2000fffe0ff */
[----:B------:R-:W-:-:S03]  /*6300*/  SHF.L.U32 R3, R32, 0x1f, RZ ;  /* 0x0000001f20037819 */ /* 0x000fc600000006ff */
[----:B------:R-:W-:-:S09]  /*6310*/  ULEA UR4, UR15, UR7, 0x3 ;  /* 0x000000070f047291 */ /* 0x000fd2000f8e18ff */
[----:B------:R-:W1:Y:S02]  /*6320*/  SYNCS.PHASECHK.TRANS64.TRYWAIT P0, [UR4], R3 ;  /* 0x00000003ff0075a7 */ /* 0x000e640008001104 */
[----:B-1----:R-:W-:Y:S05]  /*6330*/  @!P0 BRA `(.L_x_122) ;  /* 0x0000002c00f88947 */ /* 0x002fea0003800000 */
.L_x_270:
[----:B------:R-:W-:-:S04]  /*6340*/  UIADD3 UR5, UPT, UPT, UR15, 0x1, URZ ;  /* 0x000000010f057890 */ /* 0x000fc8000fffe0ff */
[----:B------:R-:W-:-:S04]  /*6350*/  UISETP.NE.AND UP0, UPT, UR5, 0x2, UPT ;  /* 0x000000020500788c */ /* 0x000fc8000bf05270 */
[----:B------:R-:W-:Y:S02]  /*6360*/  USEL UR4, URZ, 0x1, UP0 ;  /* 0x00000001ff047887 */ /* 0x000fe40008000000 */
[----:B------:R-:W-:-:S04]  /*6370*/  USEL UR5, UR5, URZ, UP0 ;  /* 0x000000ff05057287 */ /* 0x000fc80008000000 */
[----:B------:R-:W-:Y:S01]  /*6380*/  ULEA UR5, UR5, UR7, 0x3 ;  /* 0x0000000705057291 */ /* 0x000fe2000f8e18ff */
[----:B-1----:R-:W-:-:S04]  /*6390*/  LOP3.LUT R3, R32, UR4, RZ, 0x3c, !PT ;  /* 0x0000000420037c12 */ /* 0x002fc8000f8e3cff */
[----:B------:R-:W-:Y:S01]  /*63a0*/  SHF.L.U32 R3, R3, 0x1f, RZ ;  /* 0x0000001f03037819 */ /* 0x000fe200000006ff */
[----:B------:R-:W-:-:S07]  /*63b0*/  IMAD.U32 R0, RZ, RZ, UR5 ;  /* 0x00000005ff007e24 */ /* 0x000fce000f8e00ff */
.L_x_123:
[----:B-1----:R1:W3:Y:S02]  /*63c0*/  SYNCS.PHASECHK.TRANS64.TRYWAIT P0, [R0+URZ], R3 ;  /* 0x00000003000075a7 */ /* 0x0022e400080011ff */
[----:B---3--:R-:W-:Y:S05]  /*63d0*/  @!P0 NANOSLEEP.SYNCS 0x989680 ;  /* 0x009896800000895d */ /* 0x008fea0003900000 */
[----:B------:R-:W3:Y:S02]  /*63e0*/  @!P0 SYNCS.PHASECHK.TRANS64 P0, [R0+URZ], R3 ;  /* 0x00000003000085a7 */ /* 0x000ee400080010ff */
[----:B--23--:R-:W-:Y:S05]  /*63f0*/  @P0 EXIT ;  /* 0x000000000000094d */ /* 0x00cfea0003800000 */
[----:B------:R-:W-:Y:S05]  /*6400*/  BRA `(.L_x_123) ;  /* 0xfffffffc00ec7947 */ /* 0x000fea000383ffff */
.L_x_113:
[----:B------:R-:W-:-:S06]  /*6410*/  UISETP.GE.AND UP1, UPT, UR8, 0x4, UPT ;  /* 0x000000040800788c */ /* 0x000fcc000bf26270 */
[----:B------:R-:W-:-:S13]  /*6420*/  PLOP3.LUT P0, PT, PT, PT, UP1, 0x80, 0x8 ;  /* 0x000000000008781c */ /* 0x000fda0003f0f018 */
[----:B------:R-:W-:Y:S05]  /*6430*/  @!P0 EXIT ;  /* 0x000000000000894d */ /* 0x000fea0003800000 */
[----:B------:R-:W-:Y:S01]  /*6440*/  BAR.SYNC.DEFER_BLOCKING 0x6, 0xa0 ;  /* 0x0182800000007b1d */ /* 0x000fe20000010000 */
[C---:B------:R-:W-:Y:S01]  /*6450*/  IMAD.SHL.U32 R60, R61.reuse, 0x4, RZ ;  /* 0x000000043d3c7824 */ /* 0x040fe200078e00ff */
[--C-:B------:R-:W-:Y:S01]  /*6460*/  SHF.R.U32.HI R0, RZ, 0x2, R61.reuse ;  /* 0x00000002ff007819 */ /* 0x100fe2000001163d */
[C---:B------:R-:W-:Y:S01]  /*6470*/  IMAD.SHL.U32 R7, R61.reuse, 0x8, RZ ;  /* 0x000000083d077824 */ /* 0x040fe200078e00ff */
[----:B------:R-:W-:Y:S01]  /*6480*/  CS2R R56, SRZ ;  /* 0x0000000000387805 */ /* 0x000fe2000001ff00 */
[C---:B------:R-:W-:Y:S01]  /*6490*/  IMAD.U32 R28, R61.reuse, 0x10000, RZ ;  /* 0x000100003d1c7824 */ /* 0x040fe200078e00ff */
[----:B------:R-:W-:Y:S02]  /*64a0*/  UMOV UR42, 0x400 ;  /* 0x00000400002a7882 */ /* 0x000fe40000000000 */
[----:B------:R-:W1:Y:S01]  /*64b0*/  LDC R51, c[0x0][0x370] ;  /* 0x0000dc00ff337b82 */ /* 0x000e620000000800 */
[----:B------:R-:W-:Y:S01]  /*64c0*/  ULEA UR42, UR37, UR42, 0x18 ;  /* 0x0000002a252a7291 */ /* 0x000fe2000f8ec0ff */
[----:B------:R-:W-:Y:S01]  /*64d0*/  LOP3.LUT R60, R60, 0x180, RZ, 0xc0, !PT ;  /* 0x000001803c3c7812 */ /* 0x000fe200078ec0ff */
[----:B------:R-:W-:Y:S01]  /*64e0*/  IMAD.MOV.U32 R59, RZ, RZ, 0x1 ;  /* 0x00000001ff3b7424 */ /* 0x000fe200078e00ff */
[----:B------:R-:W-:Y:S01]  /*64f0*/  LOP3.LUT R0, R0, 0x4, R61, 0x48, !PT ;  /* 0x0000000400007812 */ /* 0x000fe200078e483d */
[----:B------:R-:W-:Y:S01]  /*6500*/  IMAD.MOV.U32 R26, RZ, RZ, RZ ;  /* 0x000000ffff1a7224 */ /* 0x000fe200078e00ff */
[--C-:B------:R-:W-:Y:S01]  /*6510*/  LOP3.LUT R60, R60, 0x18, R7.reuse, 0xf8, !PT ;  /* 0x000000183c3c7812 */ /* 0x100fe200078ef807 */
[----:B------:R-:W-:Y:S01]  /*6520*/  IMAD.MOV.U32 R58, RZ, RZ, RZ ;  /* 0x000000ffff3a7224 */ /* 0x000fe200078e00ff */
[----:B------:R-:W2:Y:S01]  /*6530*/  LDC R24, c[0x0][0xb0c] ;  /* 0x0002c300ff187b82 */ /* 0x000ea20000000800 */
[--C-:B------:R-:W-:Y:S01]  /*6540*/  LOP3.LUT R5, R0, 0x20, R7.reuse, 0xf8, !PT ;  /* 0x0000002000057812 */ /* 0x100fe200078ef807 */
[----:B------:R-:W-:Y:S01]  /*6550*/  IMAD.MOV.U32 R63, RZ, RZ, RZ ;  /* 0x000000ffff3f7224 */ /* 0x000fe200078e00ff */
[----:B------:R-:W-:Y:S01]  /*6560*/  LOP3.LUT R60, R60, 0x40, R7, 0xf8, !PT ;  /* 0x000000403c3c7812 */ /* 0x000fe200078ef807 */
[----:B------:R-:W-:Y:S01]  /*6570*/  IMAD.MOV.U32 R55, RZ, RZ, RZ ;  /* 0x000000ffff377224 */ /* 0x000fe200078e00ff */
[----:B------:R-:W-:Y:S01]  /*6580*/  LOP3.LUT R28, R28, 0x600000, RZ, 0xc0, !PT ;  /* 0x006000001c1c7812 */ /* 0x000fe200078ec0ff */
[----:B------:R-:W4:Y:S01]  /*6590*/  LDCU.64 UR46, c[0x0][0x348] ;  /* 0x00006900ff2e77ac */ /* 0x000f220008000a00 */
[----:B------:R-:W-:Y:S01]  /*65a0*/  LOP3.LUT R60, R60, R5, RZ, 0xfc, !PT ;  /* 0x000000053c3c7212 */ /* 0x000fe200078efcff */
[----:B------:R-:W1:Y:S01]  /*65b0*/  LDC R50, c[0x0][0xb20] ;  /* 0x0002c800ff327b82 */ /* 0x000e620000000800 */
[----:B------:R-:W3:Y:S01]  /*65c0*/  LDS R3, [UR42+0x3f0] ;  /* 0x0003f02aff037984 */ /* 0x000ee20008000800 */
[----:B------:R-:W-:Y:S01]  /*65d0*/  LOP3.LUT R61, R61, 0x60, RZ, 0xc0, !PT ;  /* 0x000000603d3d7812 */ /* 0x000fe200078ec0ff */
[----:B------:R-:W1:Y:S01]  /*65e0*/  LDCU.64 UR38, c[0x0][0x888] ;  /* 0x00011100ff2677ac */ /* 0x000e620008000a00 */
[----:B------:R-:W-:Y:S01]  /*65f0*/  IMAD.SHL.U32 R60, R60, 0x4, RZ ;  /* 0x000000043c3c7824 */ /* 0x000fe200078e00ff */
[----:B------:R-:W-:-:S03]  /*6600*/  UIADD3 UR44, UPT, UPT, UR42, 0x400, URZ ;  /* 0x000004002a2c7890 */ /* 0x000fc6000fffe0ff */
[----:B------:R-:W1:Y:S01]  /*6610*/  LDC R23, c[0x0][0xb30] ;  /* 0x0002cc00ff177b82 */ /* 0x000e620000000800 */
[----:B------:R-:W-:-:S07]  /*6620*/  UMOV UR43, URZ ;  /* 0x000000ff002b7c82 */ /* 0x000fce0008000000 */
[----:B------:R-:W1:Y:S08]  /*6630*/  LDC.64 R44, c[0x0][0xb10] ;  /* 0x0002c400ff2c7b82 */ /* 0x000e700000000a00 */
[----:B------:R-:W1:Y:S08]  /*6640*/  LDC.64 R18, c[0x0][0xb18] ;  /* 0x0002c600ff127b82 */ /* 0x000e700000000a00 */
[----:B------:R-:W1:Y:S08]  /*6650*/  LDC.64 R40, c[0x0][0x888] ;  /* 0x00022200ff287b82 */ /* 0x000e700000000a00 */
[----:B------:R-:W1:Y:S01]  /*6660*/  LDC.64 R16, c[0x0][0xb28] ;  /* 0x0002ca00ff107b82 */ /* 0x000e620000000a00 */
[----:B---3--:R-:W-:-:S07]  /*6670*/  IMAD.IADD R28, R3, 0x1, R28 ;  /* 0x00000001031c7824 */ /* 0x008fce00078e021c */
[----:B------:R-:W3:Y:S08]  /*6680*/  LDC.64 R42, c[0x0][0x890] ;  /* 0x00022400ff2a7b82 */ /* 0x000ef00000000a00 */
[----:B------:R-:W1:Y:S08]  /*6690*/  LDC.64 R38, c[0x0][0x8b0] ;  /* 0x00022c00ff267b82 */ /* 0x000e700000000a00 */
[----:B------:R-:W1:Y:S08]  /*66a0*/  LDC.64 R36, c[0x0][0x8a8] ;  /* 0x00022a00ff247b82 */ /* 0x000e700000000a00 */
[----:B--2-4-:R-:W1:Y:S02]  /*66b0*/  LDC R52, c[0x0][0x374] ;  /* 0x0000dd00ff347b82 */ /* 0x014e640000000800 */
.L_x_143:
[----:B------:R-:W-:Y:S02]  /*66c0*/  LEA R0, R63, UR42, 0x3 ;  /* 0x0000002a3f007c11 */ /* 0x000fe4000f8e18ff */
[----:B------:R-:W-:Y:S02]  /*66d0*/  SHF.L.U32 R3, R57, 0x1f, RZ ;  /* 0x0000001f39037819 */ /* 0x000fe400000006ff */
[----:B------:R-:W-:Y:S02]  /*66e0*/  LEA R32, R63, UR42, 0x4 ;  /* 0x0000002a3f207c11 */ /* 0x000fe4000f8e20ff */
[----:B--2---:R-:W2:Y:S02]  /*66f0*/  SYNCS.PHASECHK.TRANS64.TRYWAIT P0, [R0+URZ+0x340], R3 ;  /* 0x00034003000075a7 */ /* 0x004ea400080011ff */
[----:B-12---:R-:W-:Y:S05]  /*6700*/  @!P0 BRA `(.L_x_124) ;  /* 0x0000002c001c8947 */ /* 0x006fea0003800000 */
.L_x_271:
[----:B------:R-:W4:Y:S01]  /*6710*/  LDC.64 R12, c[0x0][0xb10] ;  /* 0x0002c400ff0c7b82 */ /* 0x000f220000000a00 */
[----:B------:R-:W3:Y:S01]  /*6720*/  LDS.128 R32, [R32+0x3d0] ;  /* 0x0003d00020207984 */ /* 0x000ee20000000c00 */
[----:B-1----:R-:W-:Y:S01]  /*6730*/  ISETP.NE.AND P1, PT, R23, 0x1, PT ;  /* 0x000000011700780c */ /* 0x002fe20003f25270 */
[----:B--2---:R-:W-:Y:S01]  /*6740*/  VIADD R0, R0, 0x350 ;  /* 0x0000035000007836 */ /* 0x004fe20000000000 */
[----:B------:R-:W-:Y:S04]  /*6750*/  ISETP.GE.AND P0, PT, R22, 0x1, PT ;  /* 0x000000011600780c */ /* 0x000fe80003f06270 */
[----:B------:R-:W1:Y:S01]  /*6760*/  LDC.64 R10, c[0x0][0xb18] ;  /* 0x0002c600ff0a7b82 */ /* 0x000e620000000a00 */
[----:B------:R-:W-:Y:S01]  /*6770*/  PRMT R0, RZ, 0x654, R0 ;  /* 0x00000654ff007816 */ /* 0x000fe20000000000 */
[----:B------:R-:W-:Y:S01]  /*6780*/  @!PT LDS RZ, [RZ] ;  /* 0x00000000fffff984 */ /* 0x000fe20000000800 */
[----:B------:R-:W-:Y:S01]  /*6790*/  @!PT LDS RZ, [RZ] ;  /* 0x00000000fffff984 */ /* 0x000fe20000000800 */
[----:B------:R-:W-:Y:S01]  /*67a0*/  @!PT LDS RZ, [RZ] ;  /* 0x00000000fffff984 */ /* 0x000fe20000000800 */
[----:B------:R-:W-:Y:S01]  /*67b0*/  @!PT LDS RZ, [RZ] ;  /* 0x00000000fffff984 */ /* 0x000fe20000000800 */
[----:B------:R2:W-:Y:S06]  /*67c0*/  MEMBAR.ALL.CTA ;  /* 0x0000000000007992 */ /* 0x0005ec0000008000 */
[----:B--2---:R-:W2:Y:S01]  /*67d0*/  FENCE.VIEW.ASYNC.S ;  /* 0x00000000000073c6 */ /* 0x004ea20000000000 */
[----:B------:R-:W1:Y:S08]  /*67e0*/  @!P1 LDC R14, c[0x0][0xb20] ;  /* 0x0002c800ff0e9b82 */ /* 0x000e700000000800 */
[----:B------:R-:W1:Y:S01]  /*67f0*/  @!P1 LDC R9, c[0x0][0xb0c] ;  /* 0x0002c300ff099b82 */ /* 0x000e620000000800 */
[----:B--2---:R2:W-:Y:S01]  /*6800*/  SYNCS.ARRIVE.TRANS64.RED.A1T0 RZ, [R0+URZ], RZ ;  /* 0x000000ff00ff79a7 */ /* 0x0045e200081004ff */
[----:B---3--:R-:W-:Y:S04]  /*6810*/  LOP3.LUT P4, RZ, R34, 0x1, RZ, 0xc0, !PT ;  /* 0x0000000122ff7812 */ /* 0x008fe8000788c0ff */
[----:B------:R-:W-:Y:S09]  /*6820*/  P2R R62, PR, RZ, 0x10 ;  /* 0x00000010ff3e7803 */ /* 0x000ff20000000000 */
[----:B------:R-:W-:Y:S02]  /*6830*/  @P4 MOV R27, R32 ;  /* 0x00000020001b4202 */ /* 0x000fe40000000f00 */
[----:B------:R-:W-:Y:S01]  /*6840*/  @P4 LOP3.LUT R25, R33, 0xffff, RZ, 0xc0, !PT ;  /* 0x0000ffff21194812 */ /* 0x000fe200078ec0ff */
[----:B--2-4-:R-:W-:Y:S06]  /*6850*/  @!P0 BRA `(.L_x_125) ;  /* 0x0000000000a48947 */ /* 0x014fec0003800000 */
[----:B------:R-:W-:Y:S01]  /*6860*/  IMAD.HI.U32 R21, R52, R19, RZ ;  /* 0x0000001334157227 */ /* 0x000fe200078e00ff */
[----:B------:R-:W-:Y:S02]  /*6870*/  ISETP.NE.AND P0, PT, R18, 0x1, PT ;  /* 0x000000011200780c */ /* 0x000fe40003f05270 */
[----:B------:R-:W-:Y:S01]  /*6880*/  ISETP.NE.AND P2, PT, R22, 0x1, PT ;  /* 0x000000011600780c */ /* 0x000fe20003f45270 */
[----:B------:R-:W-:Y:S01]  /*6890*/  IMAD.HI.U32 R20, R51, R44, RZ ;  /* 0x0000002c33147227 */ /* 0x000fe200078e00ff */
[----:B------:R-:W-:Y:S02]  /*68a0*/  SHF.R.U32.HI R21, RZ, R50, R21 ;  /* 0x00000032ff157219 */ /* 0x000fe40000011615 */
[----:B------:R-:W-:Y:S01]  /*68b0*/  ISETP.NE.AND P3, PT, R24, 0x1, PT ;  /* 0x000000011800780c */ /* 0x000fe20003f65270 */
[----:B------:R-:W-:Y:S01]  /*68c0*/  IMAD.HI.U32 R66, R27, R44, RZ ;  /* 0x0000002c1b427227 */ /* 0x000fe200078e00ff */
[----:B------:R-:W-:Y:S02]  /*68d0*/  SHF.R.U32.HI R20, RZ, R45, R20 ;  /* 0x0000002dff147219 */ /* 0x000fe40000011614 */
[----:B------:R-:W-:Y:S01]  /*68e0*/  SEL R3, R52, R21, !P0 ;  /* 0x0000001534037207 */ /* 0x000fe20004000000 */
[----:B------:R-:W-:Y:S01]  /*68f0*/  IMAD.HI.U32 R21, R25, R19, RZ ;  /* 0x0000001319157227 */ /* 0x000fe200078e00ff */
[----:B------:R-:W-:Y:S02]  /*6900*/  SEL R7, R51, R20, !P3 ;  /* 0x0000001433077207 */ /* 0x000fe40005800000 */
[----:B------:R-:W-:Y:S01]  /*6910*/  SHF.R.U32.HI R66, RZ, R45, R66 ;  /* 0x0000002dff427219 */ /* 0x000fe20000011642 */
[-C--:B------:R-:W-:Y:S04]  /*6920*/  IMAD.HI.U32 R20, R3, R16.reuse, RZ ;  /* 0x0000001003147227 */ /* 0x080fe800078e00ff */
[----:B------:R-:W-:Y:S01]  /*6930*/  IMAD.HI.U32 R64, R7, R16, RZ ;  /* 0x0000001007407227 */ /* 0x000fe200078e00ff */
[-C--:B------:R-:W-:Y:S02]  /*6940*/  @P2 SHF.R.U32.HI R3, RZ, R17.reuse, R20 ;  /* 0x00000011ff032219 */ /* 0x080fe40000011614 */
[----:B------:R-:W-:Y:S02]  /*6950*/  SHF.R.U32.HI R20, RZ, R50, R21 ;  /* 0x00000032ff147219 */ /* 0x000fe40000011615 */
[----:B------:R-:W-:Y:S01]  /*6960*/  @P2 SHF.R.U32.HI R7, RZ, R17, R64 ;  /* 0x00000011ff072219 */ /* 0x000fe20000011640 */
[C---:B------:R-:W-:Y:S01]  /*6970*/  IMAD R2, R22.reuse, R3, RZ ;  /* 0x0000000316027224 */ /* 0x040fe200078e02ff */
[----:B------:R-:W-:Y:S02]  /*6980*/  SEL R5, R25, R20, !P0 ;  /* 0x0000001419057207 */ /* 0x000fe40004000000 */
[----:B------:R-:W-:Y:S01]  /*6990*/  SEL R3, R27, R66, !P3 ;  /* 0x000000421b037207 */ /* 0x000fe20005800000 */
[----:B------:R-:W-:Y:S01]  /*69a0*/  IMAD R4, R22, R7, RZ ;  /* 0x0000000716047224 */ /* 0x000fe200078e02ff */
[C---:B------:R-:W-:Y:S01]  /*69b0*/  ISETP.GE.AND P0, PT, R5.reuse, R2, PT ;  /* 0x000000020500720c */ /* 0x040fe20003f06270 */
[----:B------:R-:W-:Y:S03]  /*69c0*/  IMAD.HI.U32 R6, R5, R16, RZ ;  /* 0x0000001005067227 */ /* 0x000fe600078e00ff */
[----:B------:R-:W-:Y:S01]  /*69d0*/  ISETP.GE.OR P0, PT, R3, R4, P0 ;  /* 0x000000040300720c */ /* 0x000fe20000706670 */
[----:B------:R-:W-:Y:S01]  /*69e0*/  IMAD.MOV R4, RZ, RZ, -R3 ;  /* 0x000000ffff047224 */ /* 0x000fe200078e0a03 */
[-C--:B------:R-:W-:Y:S03]  /*69f0*/  SHF.R.U32.HI R6, RZ, R17.reuse, R6 ;  /* 0x00000011ff067219 */ /* 0x080fe60000011606 */
[----:B------:R-:W-:Y:S01]  /*6a00*/  IMAD R27, R24, R4, R27 ;  /* 0x00000004181b7224 */ /* 0x000fe200078e021b */
[----:B------:R-:W-:Y:S05]  /*6a10*/  SEL R15, R5, R6, !P2 ;  /* 0x00000006050f7207 */ /* 0x000fea0005000000 */
[----:B------:R-:W-:Y:S02]  /*6a20*/  IMAD.MOV R6, RZ, RZ, -R15 ;  /* 0x000000ffff067224 */ /* 0x000fe400078e0a0f */
[C---:B------:R-:W-:Y:S04]  /*6a30*/  @!P0 IMAD.HI.U32 R2, R3.reuse, R16, RZ ;  /* 0x0000001003028227 */ /* 0x040fe800078e00ff */
[----:B------:R-:W-:Y:S01]  /*6a40*/  IMAD R6, R22, R6, R5 ;  /* 0x0000000616067224 */ /* 0x000fe200078e0205 */
[----:B------:R-:W-:Y:S04]  /*6a50*/  @!P0 SHF.R.U32.HI R2, RZ, R17, R2 ;  /* 0x00000011ff028219 */ /* 0x000fe80000011602 */
[----:B------:R-:W-:Y:S02]  /*6a60*/  @!P0 SEL R0, R3, R2, !P2 ;  /* 0x0000000203008207 */ /* 0x000fe40005000000 */
[----:B------:R-:W-:Y:S02]  /*6a70*/  IADD3 R2, PT, PT, -R5, RZ, RZ ;  /* 0x000000ff05027210 */ /* 0x000fe40007ffe1ff */
[----:B------:R-:W-:Y:S01]  /*6a80*/  @!P0 IADD3 R8, PT, PT, R15, -R0, RZ ;  /* 0x800000000f088210 */ /* 0x000fe20007ffe0ff */
[----:B------:R-:W-:Y:S02]  /*6a90*/  @!P0 IMAD R0, R7, R6, R0 ;  /* 0x0000000607008224 */ /* 0x000fe400078e0200 */
[----:B------:R-:W-:Y:S02]  /*6aa0*/  IMAD R25, R18, R2, R25 ;  /* 0x0000000212197224 */ /* 0x000fe400078e0219 */
[----:B------:R-:W-:Y:S02]  /*6ab0*/  @!P0 IMAD R5, R8, R22, R3 ;  /* 0x0000001608058224 */ /* 0x000fe400078e0203 */
[----:B------:R-:W-:Y:S04]  /*6ac0*/  @!P0 IMAD.MOV.U32 R3, RZ, RZ, R0 ;  /* 0x000000ffff038224 */ /* 0x000fe800078e0000 */
[----:B------:R-:W-:Y:S02]  /*6ad0*/  IMAD R27, R3, R24, R27 ;  /* 0x00000018031b7224 */ /* 0x000fe400078e021b */
[----:B------:R-:W-:Y:S07]  /*6ae0*/  IMAD R25, R5, R18, R25 ;  /* 0x0000001205197224 */ /* 0x000fee00078e0219 */
.L_x_125:
[----:B------:R-:W-:Y:S01]  /*6af0*/  @!P1 IMAD.HI.U32 R0, R27, R12, RZ ;  /* 0x0000000c1b009227 */ /* 0x000fe200078e00ff */
[----:B-1----:R-:W-:Y:S01]  /*6b00*/  @!P1 ISETP.NE.AND P0, PT, R10, 0x1, PT ;  /* 0x000000010a00980c */ /* 0x002fe20003f05270 */
[----:B------:R-:W-:Y:S01]  /*6b10*/  ULOP3.LUT UP0, URZ, UR44, 0x90, URZ, 0xc0, !UPT ;  /* 0x000000902cff7892 */ /* 0x000fe2000f80c0ff */
[----:B------:R-:W-:Y:S01]  /*6b20*/  @!P1 ISETP.NE.AND P2, PT, R9, 0x1, PT ;  /* 0x000000010900980c */ /* 0x000fe20003f45270 */
[----:B------:R-:W-:Y:S01]  /*6b30*/  @!P1 IMAD.HI.U32 R3, R25, R11, RZ ;  /* 0x0000000b19039227 */ /* 0x000fe200078e00ff */
[----:B------:R-:W-:Y:S02]  /*6b40*/  @!P1 SHF.R.U32.HI R0, RZ, R13, R0 ;  /* 0x0000000dff009219 */ /* 0x000fe40000011600 */
[----:B------:R-:W-:Y:S01]  /*6b50*/  @P4 SHF.R.U32.HI R54, RZ, 0x10, R33 ;  /* 0x00000010ff364819 */ /* 0x000fe20000011621 */
[----:B------:R-:W-:Y:S01]  /*6b60*/  VIADD R63, R63, 0x1 ;  /* 0x000000013f3f7836 */ /* 0x000fe20000000000 */
[----:B------:R-:W-:Y:S02]  /*6b70*/  @!P1 SHF.R.U32.HI R2, RZ, R14, R3 ;  /* 0x0000000eff029219 */ /* 0x000fe40000011603 */
[----:B------:R-:W-:Y:S02]  /*6b80*/  @!P1 SEL R3, R27, R0, !P2 ;  /* 0x000000001b039207 */ /* 0x000fe40005000000 */
[----:B------:R-:W-:Y:S05]  /*6b90*/  @!P1 SEL R2, R25, R2, !P0 ;  /* 0x0000000219029207 */ /* 0x000fea0004000000 */
[----:B------:R-:W-:Y:S02]  /*6ba0*/  @!P1 IMAD.IADD R0, R2, 0x1, -R3 ;  /* 0x0000000102009824 */ /* 0x000fe400078e0a03 */
[----:B------:R-:W-:Y:S02]  /*6bb0*/  @!P1 IMAD.IADD R2, R3, 0x1, -R2 ;  /* 0x0000000103029824 */ /* 0x000fe400078e0a02 */
[----:B------:R-:W-:Y:S02]  /*6bc0*/  @!P1 IMAD R27, R0, R9, R27 ;  /* 0x00000009001b9224 */ /* 0x000fe400078e021b */
[----:B------:R-:W-:Y:S01]  /*6bd0*/  @!P1 IMAD R25, R2, R10, R25 ;  /* 0x0000000a02199224 */ /* 0x000fe200078e0219 */
[----:B------:R-:W-:Y:S06]  /*6be0*/  BRA.U !UP0, `(.L_x_126) ;  /* 0x00000001087c7547 */ /* 0x000fec000b800000 */
[----:B------:R-:W1:Y:S01]  /*6bf0*/  LDCU.64 UR8, c[0x4][0x80] ;  /* 0x01001000ff0877ac */ /* 0x000e620008000a00 */
[----:B------:R-:W-:Y:S01]  /*6c00*/  MOV R2, 0x0 ;  /* 0x0000000000027802 */ /* 0x000fe20000000f00 */
[----:B------:R-:W-:Y:S02]  /*6c10*/  HFMA2 R12, -RZ, RZ, 0, 5.9604644775390625e-08 ;  /* 0x00000001ff0c7431 */ /* 0x000fe400000001ff */
[----:B------:R-:W-:Y:S01]  /*6c20*/  IMAD.MOV.U32 R8, RZ, RZ, 0x70 ;  /* 0x00000070ff087424 */ /* 0x000fe200078e00ff */
[----:B------:R2:W3:Y:S01]  /*6c30*/  LDC.64 R14, c[0x4][R2] ;  /* 0x01000000020e7b82 */ /* 0x0004e20000000a00 */
[----:B------:R-:W4:Y:S01]  /*6c40*/  LDCU.64 UR6, c[0x4][0x88] ;  /* 0x01001100ff0677ac */ /* 0x000f220008000a00 */
[----:B------:R-:W-:Y:S01]  /*6c50*/  IMAD.MOV.U32 R13, RZ, RZ, RZ ;  /* 0x000000ffff0d7224 */ /* 0x000fe200078e00ff */
[----:B------:R-:W2:Y:S01]  /*6c60*/  LDCU.64 UR4, c[0x4][0x8] ;  /* 0x01000100ff0477ac */ /* 0x000ea20008000a00 */
[----:B-1----:R-:W-:Y:S01]  /*6c70*/  MOV R5, UR9 ;  /* 0x0000000900057c02 */ /* 0x002fe20008000f00 */
[----:B------:R-:W-:Y:S01]  /*6c80*/  IMAD.U32 R4, RZ, RZ, UR8 ;  /* 0x00000008ff047e24 */ /* 0x000fe2000f8e00ff */
[----:B----4-:R-:W-:Y:S01]  /*6c90*/  MOV R7, UR7 ;  /* 0x0000000700077c02 */ /* 0x010fe20008000f00 */
[----:B------:R-:W-:Y:S01]  /*6ca0*/  IMAD.U32 R6, RZ, RZ, UR6 ;  /* 0x00000006ff067e24 */ /* 0x000fe2000f8e00ff */
[----:B--2---:R-:W-:Y:S01]  /*6cb0*/  MOV R11, UR5 ;  /* 0x00000005000b7c02 */ /* 0x004fe20008000f00 */
[----:B------:R-:W-:Y:S02]  /*6cc0*/  IMAD.U32 R10, RZ, RZ, UR4 ;  /* 0x00000004ff0a7e24 */ /* 0x000fe4000f8e00ff */
[----:B------:R-:W-:Y:S07]  /*6cd0*/  LEPC R20, `(.L_x_127) ;  /* 0x000000001014794e */ /* 0x000fee0000000000 */
[----:B---3-5:R-:W-:Y:S05]  /*6ce0*/  CALL.ABS.NOINC R14 ;  /* 0x000000000e007343 */ /* 0x028fea0003c00000 */
.L_x_127:
[----:B------:R-:W1:Y:S01]  /*6cf0*/  LDCU.64 UR8, c[0x4][0x80] ;  /* 0x01001000ff0877ac */ /* 0x000e620008000a00 */
[----:B------:R-:W2:Y:S01]  /*6d00*/  LDC.64 R2, c[0x4][R2] ;  /* 0x0100000002027b82 */ /* 0x000ea20000000a00 */
[----:B------:R-:W-:Y:S02]  /*6d10*/  HFMA2 R12, -RZ, RZ, 0, 5.9604644775390625e-08 ;  /* 0x00000001ff0c7431 */ /* 0x000fe400000001ff */
[----:B------:R-:W-:Y:S02]  /*6d20*/  IMAD.MOV.U32 R8, RZ, RZ, 0x70 ;  /* 0x00000070ff087424 */ /* 0x000fe400078e00ff */
[----:B------:R-:W-:Y:S01]  /*6d30*/  IMAD.MOV.U32 R13, RZ, RZ, RZ ;  /* 0x000000ffff0d7224 */ /* 0x000fe200078e00ff */
[----:B------:R-:W3:Y:S01]  /*6d40*/  LDCU.64 UR6, c[0x4][0x88] ;  /* 0x01001100ff0677ac */ /* 0x000ee20008000a00 */
[----:B------:R-:W4:Y:S01]  /*6d50*/  LDCU.64 UR4, c[0x4][0x8] ;  /* 0x01000100ff0477ac */ /* 0x000f220008000a00 */
[----:B-1----:R-:W-:Y:S02]  /*6d60*/  MOV R4, UR8 ;  /* 0x0000000800047c02 */ /* 0x002fe40008000f00 */
[----:B------:R-:W-:Y:S02]  /*6d70*/  MOV R5, UR9 ;  /* 0x0000000900057c02 */ /* 0x000fe40008000f00 */
[----:B---3--:R-:W-:Y:S01]  /*6d80*/  MOV R7, UR7 ;  /* 0x0000000700077c02 */ /* 0x008fe20008000f00 */
[----:B------:R-:W-:Y:S01]  /*6d90*/  IMAD.U32 R6, RZ, RZ, UR6 ;  /* 0x00000006ff067e24 */ /* 0x000fe2000f8e00ff */
[----:B----4-:R-:W-:Y:S01]  /*6da0*/  MOV R11, UR5 ;  /* 0x00000005000b7c02 */ /* 0x010fe20008000f00 */
[----:B------:R-:W-:Y:S02]  /*6db0*/  IMAD.U32 R10, RZ, RZ, UR4 ;  /* 0x00000004ff0a7e24 */ /* 0x000fe4000f8e00ff */
[----:B------:R-:W-:Y:S07]  /*6dc0*/  LEPC R20, `(.L_x_126) ;  /* 0x000000001014794e */ /* 0x000fee0000000000 */
[----:B--2---:R-:W-:Y:S05]  /*6dd0*/  CALL.ABS.NOINC R2 ;  /* 0x0000000002007343 */ /* 0x004fea0003c00000 */
.L_x_126:
[----:B------:R-:W-:Y:S01]  /*6de0*/  ISETP.NE.U32.AND P2, PT, R42, RZ, PT ;  /* 0x000000ff2a00720c */ /* 0x000fe20003f45070 */
[----:B------:R-:W-:Y:S01]  /*6df0*/  UISETP.NE.AND UP1, UPT, UR45, URZ, UPT ;  /* 0x000000ff2d00728c */ /* 0x000fe2000bf25270 */
[----:B------:R-:W-:Y:S02]  /*6e00*/  ISETP.NE.U32.AND P4, PT, R38, RZ, PT ;  /* 0x000000ff2600720c */ /* 0x000fe40003f85070 */
[----:B------:R-:W-:Y:S02]  /*6e10*/  ISETP.NE.AND.EX P2, PT, R43, RZ, PT, P2 ;  /* 0x000000ff2b00720c */ /* 0x000fe40003f45320 */
[----:B------:R-:W-:Y:S02]  /*6e20*/  PLOP3.LUT P1, PT, PT, PT, PT, 0x8, 0x80 ;  /* 0x000000000080781c */ /* 0x000fe40003f2e170 */
[----:B------:R-:W-:Y:S02]  /*6e30*/  PLOP3.LUT P0, PT, PT, PT, UP1, 0x80, 0x8 ;  /* 0x000000000008781c */ /* 0x000fe40003f0f018 */
[----:B------:R-:W-:Y:S02]  /*6e40*/  ISETP.NE.AND.EX P4, PT, R39, RZ, PT, P4 ;  /* 0x000000ff2700720c */ /* 0x000fe40003f85340 */
[----:B------:R-:W1:Y:S09]  /*6e50*/  @UP1 LDCU.64 UR4, c[0x0][0x888] ;  /* 0x00011100ff0417ac */ /* 0x000e720008000a00 */
[----:B------:R-:W-:Y:S01]  /*6e60*/  @P0 PLOP3.LUT P1, PT, P2, PT, PT, 0x80, 0x8 ;  /* 0x000000000008081c */ /* 0x000fe2000172f070 */
[----:B-1----:R-:W-:Y:S04]  /*6e70*/  @UP1 UISETP.NE.U32.AND UP0, UPT, UR4, URZ, UPT ;  /* 0x000000ff0400128c */ /* 0x002fe8000bf05070 */
[----:B------:R-:W-:Y:S04]  /*6e80*/  @UP1 UISETP.NE.AND.EX UP0, UPT, UR5, URZ, UPT, UP0 ;  /* 0x000000ff0500128c */ /* 0x000fe8000bf05300 */
[----:B------:R-:W-:Y:S01]  /*6e90*/  @UP1 USEL UR4, URZ, 0xffffffff, UP0 ;  /* 0xffffffffff041887 */ /* 0x000fe20008000000 */
[----:B------:R-:W-:Y:S11]  /*6ea0*/  @!P2 BRA `(.L_x_128) ;  /* 0x00000000002ca947 */ /* 0x000ff60003800000 */
[----:B------:R-:W-:Y:S01]  /*6eb0*/  ISETP.NE.U32.AND P3, PT, R40, RZ, PT ;  /* 0x000000ff2800720c */ /* 0x000fe20003f65070 */
[----:B------:R-:W-:Y:S03]  /*6ec0*/  IMAD.MOV.U32 R48, RZ, RZ, 0x1 ;  /* 0x00000001ff307424 */ /* 0x000fe600078e00ff */
[----:B------:R-:W-:Y:S11]  /*6ed0*/  ISETP.NE.AND.EX P3, PT, R41, RZ, PT, P3 ;  /* 0x000000ff2900720c */ /* 0x000ff60003f65330 */
[----:B------:R-:W-:Y:S02]  /*6ee0*/  @!UPT UIADD3 URZ, UPT, UPT, URZ, URZ, URZ ;  /* 0x000000fffffff290 */ /* 0x000fe4000fffe0ff */
[----:B------:R-:W1:Y:S01]  /*6ef0*/  @P3 LDC.64 R2, c[0x0][0x888] ;  /* 0x00022200ff023b82 */ /* 0x000e620000000a00 */
[----:B------:R-:W-:Y:S04]  /*6f00*/  @P3 IMAD R0, R42, UR36, RZ ;  /* 0x000000242a003c24 */ /* 0x000fe8000f8e02ff */
[----:B-1----:R-:W-:Y:S04]  /*6f10*/  @P3 IMAD.WIDE R2, R0, 0x4, R2 ;  /* 0x0000000400023825 */ /* 0x002fe800078e0202 */
[----:B------:R-:W-:Y:S01]  /*6f20*/  HFMA2 R0, -RZ, RZ, 0, 5.9604644775390625e-08 ;  /* 0x00000001ff007431 */ /* 0x000fe200000001ff */
[----:B-----5:R1:W5:Y:S04]  /*6f30*/  @P3 LDG.E R30, desc[UR40][R2.64] ;  /* 0x00000028021e3981 */ /* 0x020368000c1e1900 */
[----:B------:R-:W-:Y:S01]  /*6f40*/  @!P3 PRMT R48, R0, 0x7610, R48 ;  /* 0x000076100030b816 */ /* 0x000fe20000000030 */
[----:B-1----:R-:W2:Y:S06]  /*6f50*/  @!P3 LDC R30, c[0x0][0x880] ;  /* 0x00022000ff1ebb82 */ /* 0x002eac0000000800 */
.L_x_128:
[----:B------:R-:W-:Y:S05]  /*6f60*/  @!P4 BRA `(.L_x_129) ;  /* 0x000000000020c947 */ /* 0x000fea0003800000 */
[----:B------:R-:W-:Y:S04]  /*6f70*/  ISETP.NE.U32.AND P3, PT, R36, RZ, PT ;  /* 0x000000ff2400720c */ /* 0x000fe80003f65070 */
[----:B------:R-:W-:Y:S11]  /*6f80*/  ISETP.NE.AND.EX P3, PT, R37, RZ, PT, P3 ;  /* 0x000000ff2500720c */ /* 0x000ff60003f65330 */
[----:B------:R-:W-:Y:S02]  /*6f90*/  @!UPT UIADD3 URZ, UPT, UPT, URZ, URZ, URZ ;  /* 0x000000fffffff290 */ /* 0x000fe4000fffe0ff */
[----:B------:R-:W1:Y:S01]  /*6fa0*/  @P3 LDC.64 R2, c[0x0][0x8a8] ;  /* 0x00022a00ff023b82 */ /* 0x000e620000000a00 */
[----:B------:R-:W-:Y:S04]  /*6fb0*/  @P3 IMAD R0, R38, UR36, RZ ;  /* 0x0000002426003c24 */ /* 0x000fe8000f8e02ff */
[----:B-1----:R-:W-:Y:S05]  /*6fc0*/  @P3 IMAD.WIDE R2, R0, 0x4, R2 ;  /* 0x0000000400023825 */ /* 0x002fea00078e0202 */
[----:B-----5:R1:W5:Y:S02]  /*6fd0*/  @P3 LDG.E R29, desc[UR40][R2.64] ;  /* 0x00000028021d3981 */ /* 0x020364000c1e1900 */
[----:B-1----:R-:W3:Y:S02]  /*6fe0*/  @!P3 LDC R29, c[0x0][0x8a0] ;  /* 0x00022800ff1dbb82 */ /* 0x002ee40000000800 */
.L_x_129:
[----:B--2--5:R-:W-:Y:S01]  /*6ff0*/  @P0 FSETP.NEU.AND P4, PT, R30, RZ, PT ;  /* 0x000000ff1e00020b */ /* 0x024fe20003f8d000 */
[----:B------:R-:W-:Y:S01]  /*7000*/  IMAD.U32 R4, RZ, RZ, UR4 ;  /* 0x00000004ff047e24 */ /* 0x000fe2000f8e00ff */
[----:B------:R-:W-:Y:S01]  /*7010*/  @P0 LOP3.LUT P3, RZ, R48, 0xff, RZ, 0xc0, !PT ;  /* 0x000000ff30ff0812 */ /* 0x000fe2000786c0ff */
[C---:B------:R-:W-:Y:S01]  /*7020*/  IMAD.SHL.U32 R67, R56.reuse, 0x800, RZ ;  /* 0x0000080038437824 */ /* 0x040fe200078e00ff */
[----:B------:R-:W-:Y:S01]  /*7030*/  @P0 SEL R11, RZ, 0xffffffff, P4 ;  /* 0xffffffffff0b0807 */ /* 0x000fe20002000000 */
[----:B------:R-:W-:Y:S01]  /*7040*/  BSSY B1, `(.L_x_130) ;  /* 0x000002e000017945 */ /* 0x000fe20003800000 */
[----:B------:R-:W-:Y:S02]  /*7050*/  LEA R0, R56, UR42, 0x3 ;  /* 0x0000002a38007c11 */ /* 0x000fe4000f8e18ff */
[----:B------:R-:W-:Y:S02]  /*7060*/  CS2R R34, SRZ ;  /* 0x0000000000227805 */ /* 0x000fe4000001ff00 */
[----:B------:R-:W-:Y:S02]  /*7070*/  @P1 SEL R11, R4, R11, !P3 ;  /* 0x0000000b040b1207 */ /* 0x000fe40005800000 */
[----:B------:R-:W-:Y:S02]  /*7080*/  CS2R R32, SRZ ;  /* 0x0000000000207805 */ /* 0x000fe4000001ff00 */
[----:B------:R-:W-:Y:S02]  /*7090*/  LOP3.LUT R4, R59, 0x1, RZ, 0x3c, !PT ;  /* 0x000000013b047812 */ /* 0x000fe400078e3cff */
[----:B------:R-:W-:Y:S02]  /*70a0*/  @P0 LOP3.LUT R11, R11, 0x1, RZ, 0xc0, !PT ;  /* 0x000000010b0b0812 */ /* 0x000fe400078ec0ff */
[----:B------:R-:W-:Y:S02]  /*70b0*/  LEA R66, R26, UR42, 0x3 ;  /* 0x0000002a1a427c11 */ /* 0x000fe4000f8e18ff */
[----:B------:R-:W-:Y:S02]  /*70c0*/  ISETP.NE.U32.OR P5, PT, R11, 0x1, !P0 ;  /* 0x000000010b00780c */ /* 0x000fe400047a5470 */
[----:B------:R-:W-:Y:S02]  /*70d0*/  SHF.L.U32 R7, R58, 0x1f, RZ ;  /* 0x0000001f3a077819 */ /* 0x000fe400000006ff */
[----:B------:R-:W-:Y:S02]  /*70e0*/  LEA.HI R5, R26, R26, RZ, 0x1 ;  /* 0x0000001a1a057211 */ /* 0x000fe400078f08ff */
[----:B------:R-:W-:Y:S02]  /*70f0*/  PLOP3.LUT P4, PT, PT, PT, PT, 0x8, 0x80 ;  /* 0x000000000080781c */ /* 0x000fe40003f8e170 */
[----:B------:R-:W-:Y:S01]  /*7100*/  P2R R64, PR, RZ, 0x20 ;  /* 0x00000020ff407803 */ /* 0x000fe20000000000 */
[C---:B------:R-:W-:Y:S01]  /*7110*/  IMAD.SHL.U32 R3, R5.reuse, 0x4, RZ ;  /* 0x0000000405037824 */ /* 0x040fe200078e00ff */
[----:B------:R-:W-:Y:S02]  /*7120*/  LOP3.LUT R5, R5, 0xffe, RZ, 0xc0, !PT ;  /* 0x00000ffe05057812 */ /* 0x000fe400078ec0ff */
[----:B------:R-:W-:Y:S02]  /*7130*/  IADD3 R65, PT, PT, R67, UR42, R60 ;  /* 0x0000002a43417c10 */ /* 0x000fe4000fffe03c */
[----:B------:R-:W-:Y:S01]  /*7140*/  @P5 SHF.L.U32 R9, R4, 0x1f, RZ ;  /* 0x0000001f04095819 */ /* 0x000fe200000006ff */
[----:B------:R-:W-:Y:S01]  /*7150*/  IMAD.IADD R2, R26, 0x1, -R5 ;  /* 0x000000011a027824 */ /* 0x000fe200078e0a05 */
[----:B------:R-:W-:Y:S02]  /*7160*/  LOP3.LUT R3, R3, 0xfffffff8, RZ, 0xc0, !PT ;  /* 0xfffffff803037812 */ /* 0x000fe400078ec0ff */
[----:B------:R-:W1:Y:S03]  /*7170*/  @P5 SYNCS.PHASECHK.TRANS64.TRYWAIT P0, [R0+URZ+0x310], R9 ;  /* 0x00031009000055a7 */ /* 0x000e6600080011ff */
[----:B------:R-:W-:Y:S04]  /*7180*/  IMAD.IADD R3, R28, 0x1, R3 ;  /* 0x000000011c037824 */ /* 0x000fe800078e0203 */
[----:B------:R-:W-:Y:S01]  /*7190*/  IMAD R2, R2, 0x100000, R3 ;  /* 0x0010000002027824 */ /* 0x000fe200078e0203 */
[----:B------:R2:W4:Y:S01]  /*71a0*/  SYNCS.PHASECHK.TRANS64.TRYWAIT P3, [R66+URZ+0x360], R7 ;  /* 0x00036007420075a7 */ /* 0x00052200080611ff */
[----:B-1----:R-:W-:Y:S01]  /*71b0*/  @P5 PLOP3.LUT P4, PT, P0, PT, PT, 0x8, 0x80 ;  /* 0x000000000080581c */ /* 0x002fe2000078e170 */
[----:B------:R-:W-:Y:S01]  /*71c0*/  @!UPT UIADD3 URZ, UPT, UPT, URZ, URZ, URZ ;  /* 0x000000fffffff290 */ /* 0x000fe2000fffe0ff */
[----:B--2---:R-:W-:Y:S11]  /*71d0*/  @!P5 BRA `(.L_x_131) ;  /* 0x000000000050d947 */ /* 0x004ff60003800000 */
[----:B------:R-:W-:Y:S01]  /*71e0*/  ISETP.NE.U32.AND P0, PT, RZ, UR38, PT ;  /* 0x00000026ff007c0c */ /* 0x000fe2000bf05070 */
[----:B------:R-:W-:Y:S01]  /*71f0*/  BSSY B0, `(.L_x_132) ;  /* 0x000000f000007945 */ /* 0x000fe20003800000 */
[----:B------:R-:W-:Y:S01]  /*7200*/  FSETP.NEU.AND P1, PT, R30, RZ, PT ;  /* 0x000000ff1e00720b */ /* 0x000fe20003f2d000 */
[----:B------:R-:W-:Y:S01]  /*7210*/  IMAD.MOV.U32 R34, RZ, RZ, RZ ;  /* 0x000000ffff227224 */ /* 0x000fe200078e00ff */
[----:B------:R-:W-:Y:S02]  /*7220*/  ISETP.NE.AND.EX P0, PT, RZ, UR39, PT, P0 ;  /* 0x00000027ff007c0c */ /* 0x000fe4000bf05300 */
[----:B------:R-:W-:Y:S02]  /*7230*/  SEL R3, RZ, 0xffffffff, P1 ;  /* 0xffffffffff037807 */ /* 0x000fe40000800000 */
[----:B------:R-:W-:Y:S02]  /*7240*/  LOP3.LUT P1, RZ, R48, 0xff, RZ, 0xc0, !PT ;  /* 0x000000ff30ff7812 */ /* 0x000fe4000782c0ff */
[----:B------:R-:W-:Y:S04]  /*7250*/  SEL R6, RZ, 0xffffffff, P0 ;  /* 0xffffffffff067807 */ /* 0x000fe80000000000 */
[----:B------:R-:W-:Y:S04]  /*7260*/  @P2 SEL R3, R6, R3, !P1 ;  /* 0x0000000306032207 */ /* 0x000fe80004800000 */
[----:B------:R-:W-:Y:S04]  /*7270*/  LOP3.LUT R3, R3, 0x1, RZ, 0xc0, !PT ;  /* 0x0000000103037812 */ /* 0x000fe800078ec0ff */
[----:B------:R-:W-:Y:S01]  /*7280*/  ISETP.NE.U32.AND P0, PT, R3, 0x1, PT ;  /* 0x000000010300780c */ /* 0x000fe20003f05070 */
[----:B------:R-:W-:Y:S01]  /*7290*/  @!UPT UIADD3 URZ, UPT, UPT, URZ, URZ, URZ ;  /* 0x000000fffffff290 */ /* 0x000fe2000fffe0ff */
[----:B------:R-:W-:Y:S11]  /*72a0*/  @!P4 BRA `(.L_x_133) ;  /* 0x00000000000cc947 */ /* 0x000ff60003800000 */
[----:B------:R-:W-:Y:S04]  /*72b0*/  SHF.L.U32 R3, R4, 0x1f, RZ ;  /* 0x0000001f04037819 */ /* 0x000fe800000006ff */
[----:B------:R-:W1:Y:S02]  /*72c0*/  SYNCS.PHASECHK.TRANS64.TRYWAIT P1, [R0+URZ+0x310], R3 ;  /* 0x00031003000075a7 */ /* 0x000e6400080211ff */
[----:B-1----:R-:W-:Y:S05]  /*72d0*/  @!P1 BRA `(.L_x_134) ;  /* 0x00000020003c9947 */ /* 0x002fea0003800000 */
.L_x_133:
[----:B------:R-:W-:Y:S05]  /*72e0*/  BSYNC B0 ;  /* 0x0000000000007941 */ /* 0x000fea0003800000 */
.L_x_132:
[----:B------:R-:W-:Y:S01]  /*72f0*/  CS2R R32, SRZ ;  /* 0x0000000000207805 */ /* 0x000fe2000001ff00 */
[----:B------:R-:W-:Y:S05]  /*7300*/  @P0 WARPSYNC.ALL ;  /* 0x0000000000000948 */ /* 0x000fea0003800000 */
[----:B------:R2:W1:Y:S02]  /*7310*/  @P0 LDSM.16.M88.4 R32, [R65+0x400] ;  /* 0x000400004120083b */ /* 0x0004640000000200 */
.L_x_131:
[----:B------:R-:W-:Y:S05]  /*7320*/  BSYNC B1 ;  /* 0x0000000000017941 */ /* 0x000fea0003800000 */
.L_x_130:
[----:B-1----:R-:W-:Y:S04]  /*7330*/  SHF.R.U32.HI R0, RZ, 0x15, R2 ;  /* 0x00000015ff007819 */ /* 0x002fe80000011602 */
[----:B------:R-:W-:Y:S01]  /*7340*/  LOP3.LUT P0, RZ, R0, 0x3, R53, 0x48, !PT ;  /* 0x0000000300ff7812 */ /* 0x000fe20007804835 */
[----:B------:R-:W-:Y:S01]  /*7350*/  @!UPT UIADD3 URZ, UPT, UPT, URZ, URZ, URZ ;  /* 0x000000fffffff290 */ /* 0x000fe2000fffe0ff */
[----:B----4-:R-:W-:Y:S11]  /*7360*/  @P3 BRA `(.L_x_135) ;  /* 0x0000000000083947 */ /* 0x010ff60003800000 */
[----:B------:R-:W1:Y:S02]  /*7370*/  SYNCS.PHASECHK.TRANS64.TRYWAIT P1, [R66+URZ+0x360], R7 ;  /* 0x00036007420075a7 */ /* 0x000e6400080211ff */
[----:B-1----:R-:W-:Y:S05]  /*7380*/  @!P1 BRA `(.L_x_136) ;  /* 0x0000002000249947 */ /* 0x002fea0003800000 */
.L_x_135:
[----:B------:R-:W-:Y:S05]  /*7390*/  @!P0 BRA `(.L_x_137) ;  /* 0x0000000000408947 */ /* 0x000fea0003800000 */
[----:B------:R-:W4:Y:S01]  /*73a0*/  LDCU.64 UR8, c[0x4][0x70] ;  /* 0x01000e00ff0877ac */ /* 0x000f220008000a00 */
[----:B------:R-:W-:Y:S01]  /*73b0*/  MOV R15, 0x0 ;  /* 0x00000000000f7802 */ /* 0x000fe20000000f00 */
[----:B------:R-:W-:Y:S02]  /*73c0*/  HFMA2 R12, -RZ, RZ, 0, 5.9604644775390625e-08 ;  /* 0x00000001ff0c7431 */ /* 0x000fe400000001ff */
[----:B------:R-:W-:Y:S02]  /*73d0*/  IMAD.MOV.U32 R8, RZ, RZ, 0x192 ;  /* 0x00000192ff087424 */ /* 0x000fe400078e00ff */
[----:B------:R-:W-:Y:S01]  /*73e0*/  IMAD.MOV.U32 R13, RZ, RZ, RZ ;  /* 0x000000ffff0d7224 */ /* 0x000fe200078e00ff */
[----:B------:R-:W1:Y:S01]  /*73f0*/  LDCU.64 UR6, c[0x4][0x78] ;  /* 0x01000f00ff0677ac */ /* 0x000e620008000a00 */
[----:B------:R-:W2:Y:S01]  /*7400*/  LDC.64 R14, c[0x4][R15] ;  /* 0x010000000f0e7b82 */ /* 0x000ea20000000a00 */
[----:B------:R-:W5:Y:S01]  /*7410*/  LDCU.64 UR4, c[0x4][0x10] ;  /* 0x01000200ff0477ac */ /* 0x000f620008000a00 */
[----:B----4-:R-:W-:Y:S01]  /*7420*/  MOV R5, UR9 ;  /* 0x0000000900057c02 */ /* 0x010fe20008000f00 */
[----:B------:R-:W-:Y:S01]  /*7430*/  IMAD.U32 R4, RZ, RZ, UR8 ;  /* 0x00000008ff047e24 */ /* 0x000fe2000f8e00ff */
[----:B-1----:R-:W-:Y:S01]  /*7440*/  MOV R7, UR7 ;  /* 0x0000000700077c02 */ /* 0x002fe20008000f00 */
[----:B------:R-:W-:Y:S01]  /*7450*/  IMAD.U32 R6, RZ, RZ, UR6 ;  /* 0x00000006ff067e24 */ /* 0x000fe2000f8e00ff */
[----:B-----5:R-:W-:Y:S01]  /*7460*/  MOV R11, UR5 ;  /* 0x00000005000b7c02 */ /* 0x020fe20008000f00 */
[----:B------:R-:W-:Y:S02]  /*7470*/  IMAD.U32 R10, RZ, RZ, UR4 ;  /* 0x00000004ff0a7e24 */ /* 0x000fe4000f8e00ff */
[----:B------:R-:W-:Y:S07]  /*7480*/  LEPC R20, `(.L_x_137) ;  /* 0x000000001014794e */ /* 0x000fee0000000000 */
[----:B--23--:R-:W-:Y:S05]  /*7490*/  CALL.ABS.NOINC R14 ;  /* 0x000000000e007343 */ /* 0x00cfea0003c00000 */
.L_x_137:
[----:B------:R-:W-:Y:S01]  /*74a0*/  ISETP.NE.AND P0, PT, R61, RZ, PT ;  /* 0x000000ff3d00720c */ /* 0x000fe20003f05270 */
[----:B------:R-:W-:Y:S05]  /*74b0*/  WARPSYNC.ALL ;  /* 0x0000000000007948 */ /* 0x000fea0003800000 */
[----:B------:R-:W-:Y:S01]  /*74c0*/  R2UR UR4, R2 ;  /* 0x00000000020472ca */ /* 0x000fe200000e0000 */
[----:B------:R-:W-:Y:S01]  /*74d0*/  BSSY.RECONVERGENT B0, `(.L_x_138) ;  /* 0x0000023000007945 */ /* 0x000fe20003800200 */
[----:B------:R-:W-:Y:S11]  /*74e0*/  R2UR UR5, R66 ;  /* 0x00000000420572ca */ /* 0x000ff600000e0000 */
[----:B-1----:R-:W1:Y:S01]  /*74f0*/  LDTM.16dp128bit.x2 R4, tmem[UR4] ;  /* 0x00000004000479ee */ /* 0x002e620008080000 */
[----:B------:R-:W-:Y:S01]  /*7500*/  NOP ;  /* 0x0000000000007918 */ /* 0x000fe20000000000 */
[----:B------:R-:W-:Y:S04]  /*7510*/  UIADD3 UR5, UPT, UPT, UR5, 0x380, URZ ;  /* 0x0000038005057890 */ /* 0x000fe8000fffe0ff */
[----:B------:R-:W-:Y:S09]  /*7520*/  UPRMT UR5, UR37, 0x654, UR5 ;  /* 0x0000065425057896 */ /* 0x000ff20008000005 */
[----:B-1----:R-:W-:Y:S01]  /*7530*/  SYNCS.ARRIVE.TRANS64.RED.A1T0 RZ, [UR5], RZ ;  /* 0x000000ffffff79a7 */ /* 0x002fe20008100405 */
[C---:B---3--:R-:W-:Y:S01]  /*7540*/  FMUL R3, R29.reuse, R4 ;  /* 0x000000041d037220 */ /* 0x048fe20000400000 */
[C---:B------:R-:W-:Y:S01]  /*7550*/  FMUL R0, R29.reuse, R5 ;  /* 0x000000051d007220 */ /* 0x040fe20000400000 */
[C---:B------:R-:W-:Y:S01]  /*7560*/  FMUL R5, R29.reuse, R6 ;  /* 0x000000061d057220 */ /* 0x040fe20000400000 */
[----:B------:R-:W-:Y:S01]  /*7570*/  FMUL R2, R29, R7 ;  /* 0x000000071d027220 */ /* 0x000fe20000400000 */
[C---:B------:R-:W-:Y:S01]  /*7580*/  FFMA R8, R30.reuse, R32, R3 ;  /* 0x000000201e087223 */ /* 0x040fe20000000003 */
[C---:B------:R-:W-:Y:S01]  /*7590*/  FFMA R9, R30.reuse, R33, R0 ;  /* 0x000000211e097223 */ /* 0x040fe20000000000 */
[C---:B------:R-:W-:Y:S01]  /*75a0*/  FFMA R10, R30.reuse, R34, R5 ;  /* 0x000000221e0a7223 */ /* 0x040fe20000000005 */
[----:B------:R-:W-:Y:S05]  /*75b0*/  FFMA R11, R30, R35, R2 ;  /* 0x000000231e0b7223 */ /* 0x000fea0000000002 */
[----:B------:R1:W-:Y:S01]  /*75c0*/  STSM.16.M88.4 [R65+0x400], R8 ;  /* 0x0004000841007844 */ /* 0x0003e20000000200 */
[----:B------:R-:W-:Y:S01]  /*75d0*/  @!PT LDS RZ, [RZ] ;  /* 0x00000000fffff984 */ /* 0x000fe20000000800 */
[----:B------:R-:W-:Y:S01]  /*75e0*/  @!PT LDS RZ, [RZ] ;  /* 0x00000000fffff984 */ /* 0x000fe20000000800 */
[----:B------:R-:W-:Y:S01]  /*75f0*/  @!PT LDS RZ, [RZ] ;  /* 0x00000000fffff984 */ /* 0x000fe20000000800 */
[----:B------:R-:W-:Y:S01]  /*7600*/  @!PT LDS RZ, [RZ] ;  /* 0x00000000fffff984 */ /* 0x000fe20000000800 */
[----:B------:R3:W-:Y:S06]  /*7610*/  MEMBAR.ALL.CTA ;  /* 0x0000000000007992 */ /* 0x0007ec0000008000 */
[----:B---3--:R-:W3:Y:S02]  /*7620*/  FENCE.VIEW.ASYNC.S ;  /* 0x00000000000073c6 */ /* 0x008ee40000000000 */
[----:B---3--:R-:W-:Y:S06]  /*7630*/  BAR.SYNC.DEFER_BLOCKING 0x1, 0x80 ;  /* 0x0042000000007b1d */ /* 0x008fec0000010000 */
[----:B------:R-:W-:Y:S05]  /*7640*/  @P0 BRA `(.L_x_139) ;  /* 0x00000000002c0947 */ /* 0x000fea0003800000 */
[----:B------:R-:W-:Y:S01]  /*7650*/  R2UR UR12, R47 ;  /* 0x000000002f0c72ca */ /* 0x000fe200000e0000 */
[----:B------:R-:W-:Y:S01]  /*7660*/  UIADD3 UR10, UP0, UPT, UR46, 0x680, URZ ;  /* 0x000006802e0a7890 */ /* 0x000fe2000ff1e0ff */
[----:B------:R-:W-:Y:S01]  /*7670*/  R2UR UR9, R49 ;  /* 0x00000000310972ca */ /* 0x000fe200000e0000 */
[----:B------:R-:W-:Y:S01]  /*7680*/  UMOV UR7, UR36 ;  /* 0x0000002400077c82 */ /* 0x000fe20008000000 */
[----:B------:R-:W-:Y:S01]  /*7690*/  R2UR UR8, R67 ;  /* 0x00000000430872ca */ /* 0x000fe200000e0000 */
[----:B------:R-:W-:Y:S08]  /*76a0*/  UIADD3.X UR11, UPT, UPT, URZ, UR47, URZ, UP0, !UPT ;  /* 0x0000002fff0b7290 */ /* 0x000ff000087fe4ff */
[----:B------:R-:W-:Y:S02]  /*76b0*/  USHF.L.U32 UR5, UR12, 0x3, URZ ;  /* 0x000000030c057899 */ /* 0x000fe400080006ff */
[----:B------:R-:W-:Y:S02]  /*76c0*/  USHF.L.U32 UR6, UR9, 0x6, URZ ;  /* 0x0000000609067899 */ /* 0x000fe400080006ff */
[----:B------:R-:W-:Y:S09]  /*76d0*/  UIADD3 UR4, UPT, UPT, UR42, 0x400, UR8 ;  /* 0x000004002a047890 */ /* 0x000ff2000fffe008 */
[----:B------:R3:W-:Y:S02]  /*76e0*/  UTMASTG.3D [UR4], [UR10] ;  /* 0x000000040a0073b5 */ /* 0x0007e40008010000 */
[----:B---3--:R0:W-:Y:S02]  /*76f0*/  UTMACMDFLUSH ;  /* 0x00000000000079b7 */ /* 0x0081e40000000000 */
.L_x_139:
[----:B------:R-:W-:Y:S05]  /*7700*/  BSYNC.RECONVERGENT B0 ;  /* 0x0000000000007941 */ /* 0x000fea0003800200 */
.L_x_138:
[----:B------:R-:W-:Y:S04]  /*7710*/  BSSY.RECONVERGENT B0, `(.L_x_140) ;  /* 0x0000003000007945 */ /* 0x000fe80003800200 */
[----:B------:R-:W-:Y:S05]  /*7720*/  @P0 BRA `(.L_x_141) ;  /* 0x0000000000040947 */ /* 0x000fea0003800000 */
[----:B------:R-:W-:Y:S04]  /*7730*/  DEPBAR.LE SB0, 0x0 ;  /* 0x000080000000791a */ /* 0x000fe80000000000 */
.L_x_141:
[----:B------:R-:W-:Y:S05]  /*7740*/  BSYNC.RECONVERGENT B0 ;  /* 0x0000000000007941 */ /* 0x000fea0003800200 */
.L_x_140:
[----:B------:R-:W-:Y:S01]  /*7750*/  BAR.SYNC.DEFER_BLOCKING 0x1, 0x80 ;  /* 0x0042000000007b1d */ /* 0x000fe20000010000 */
[----:B------:R-:W-:Y:S01]  /*7760*/  UIADD3 UR43, UPT, UPT, UR43, 0x1, URZ ;  /* 0x000000012b2b7890 */ /* 0x000fe2000fffe0ff */
[----:B------:R-:W-:Y:S02]  /*7770*/  IADD3 R0, PT, PT, R26, 0x1, RZ ;  /* 0x000000011a007810 */ /* 0x000fe40007ffe0ff */
[----:B------:R-:W-:Y:S01]  /*7780*/  IADD3 R56, PT, PT, R56, 0x1, RZ ;  /* 0x0000000138387810 */ /* 0x000fe20007ffe0ff */
[----:B------:R-:W-:Y:S09]  /*7790*/  UISETP.NE.AND UP0, UPT, UR43, URZ, UPT ;  /* 0x000000ff2b00728c */ /* 0x000ff2000bf05270 */
[----:B------:R-:W-:Y:S05]  /*77a0*/  BRA.U !UP0, `(.L_x_142) ;  /* 0x0000000108287547 */ /* 0x000fea000b800000 */
[----:B------:R-:W-:Y:S01]  /*77b0*/  ISETP.NE.AND P0, PT, R64, RZ, PT ;  /* 0x000000ff4000720c */ /* 0x000fe20003f05270 */
[----:B------:R-:W-:Y:S11]  /*77c0*/  IMAD.U32 R2, RZ, RZ, UR37 ;  /* 0x00000025ff027e24 */ /* 0x000ff6000f8e00ff */
[----:B------:R-:W-:Y:S01]  /*77d0*/  @!UPT UIADD3 URZ, UPT, UPT, URZ, URZ, URZ ;  /* 0x000000fffffff290 */ /* 0x000fe2000fffe0ff */
[C---:B------:R-:W-:Y:S01]  /*77e0*/  @P0 LEA R3, R55.reuse, UR42, 0x3 ;  /* 0x0000002a37030c11 */ /* 0x040fe2000f8e18ff */
[----:B------:R-:W-:Y:S04]  /*77f0*/  VIADD R55, R55, 0x1 ;  /* 0x0000000137377836 */ /* 0x000fe80000000000 */
[----:B------:R-:W-:Y:S05]  /*7800*/  @P0 VIADD R3, R3, 0x320 ;  /* 0x0000032003030836 */ /* 0x000fea0000000000 */
[----:B------:R-:W-:Y:S04]  /*7810*/  @P0 PRMT R2, R2, 0x654, R3 ;  /* 0x0000065402020816 */ /* 0x000fe80000000003 */
[----:B------:R3:W-:Y:S01]  /*7820*/  @P0 SYNCS.ARRIVE.TRANS64.RED.A1T0 RZ, [R2+URZ], RZ ;  /* 0x000000ff02ff09a7 */ /* 0x0007e200081004ff */
[C---:B------:R-:W-:Y:S04]  /*7830*/  ISETP.NE.AND P0, PT, R55.reuse, 0x2, PT ;  /* 0x000000023700780c */ /* 0x040fe80003f05270 */
[----:B------:R-:W-:Y:S09]  /*7840*/  SEL R55, R55, RZ, P0 ;  /* 0x000000ff37377207 */ /* 0x000ff20000000000 */
.L_x_142:
[----:B------:R-:W-:Y:S01]  /*7850*/  ISETP.NE.AND P3, PT, R62, RZ, PT ;  /* 0x000000ff3e00720c */ /* 0x000fe20003f65270 */
[----:B------:R-:W-:Y:S01]  /*7860*/  IMAD.IADD R47, R25, 0x1, R31 ;  /* 0x00000001192f7824 */ /* 0x000fe200078e021f */
[----:B------:R-:W-:Y:S01]  /*7870*/  ISETP.NE.AND P0, PT, R63, 0x2, PT ;  /* 0x000000023f00780c */ /* 0x000fe20003f05270 */
[----:B------:R-:W-:Y:S01]  /*7880*/  IMAD.IADD R49, R27, 0x1, R46 ;  /* 0x000000011b317824 */ /* 0x000fe200078e022e */
[----:B------:R-:W-:Y:S02]  /*7890*/  ISETP.NE.AND P1, PT, R0, 0x4, PT ;  /* 0x000000040000780c */ /* 0x000fe40003f25270 */
[----:B------:R-:W-:Y:S02]  /*78a0*/  ISETP.NE.AND P2, PT, R56, 0x2, PT ;  /* 0x000000023800780c */ /* 0x000fe40003f45270 */
[----:B------:R-:W-:Y:S02]  /*78b0*/  SEL R4, RZ, 0x1, P0 ;  /* 0x00000001ff047807 */ /* 0x000fe40000000000 */
[----:B------:R-:W-:Y:S02]  /*78c0*/  SEL R3, RZ, 0x1, P1 ;  /* 0x00000001ff037807 */ /* 0x000fe40000800000 */
[----:B---3--:R-:W-:Y:S02]  /*78d0*/  SEL R2, RZ, 0x1, P2 ;  /* 0x00000001ff027807 */ /* 0x008fe40001000000 */
[----:B------:R-:W-:Y:S02]  /*78e0*/  @P3 R2UR UR36, R54 ;  /* 0x00000000362432ca */ /* 0x000fe400000e0000 */
[----:B------:R-:W-:Y:S02]  /*78f0*/  LOP3.LUT R57, R57, R4, RZ, 0x3c, !PT ;  /* 0x0000000439397212 */ /* 0x000fe400078e3cff */
[----:B------:R-:W-:Y:S02]  /*7900*/  LOP3.LUT R58, R58, R3, RZ, 0x3c, !PT ;  /* 0x000000033a3a7212 */ /* 0x000fe400078e3cff */
[----:B------:R-:W-:Y:S02]  /*7910*/  LOP3.LUT R59, R59, R2, RZ, 0x3c, !PT ;  /* 0x000000023b3b7212 */ /* 0x000fe400078e3cff */
[----:B------:R-:W-:Y:S02]  /*7920*/  SEL R63, R63, RZ, P0 ;  /* 0x000000ff3f3f7207 */ /* 0x000fe40000000000 */
[----:B------:R-:W-:Y:S02]  /*7930*/  SEL R26, R0, RZ, P1 ;  /* 0x000000ff001a7207 */ /* 0x000fe40000800000 */
[----:B------:R-:W-:Y:S01]  /*7940*/  SEL R56, R56, RZ, P2 ;  /* 0x000000ff38387207 */ /* 0x000fe20001000000 */
[----:B------:R-:W-:Y:S06]  /*7950*/  @P3 BRA `(.L_x_143) ;  /* 0xffffffec00583947 */ /* 0x000fec000383ffff */
[----:B------:R-:W-:-:S09]  /*7960*/  UISETP.NE.AND UP0, UPT, UR45, URZ, UPT ;  /* 0x000000ff2d00728c */ /* 0x000fd2000bf05270 */
[----:B------:R-:W-:Y:S05]  /*7970*/  BRA.U !UP0, `(.L_x_144) ;  /* 0x0000000108487547 */ /* 0x000fea000b800000 */
[----:B------:R-:W3:Y:S02]  /*7980*/  LDCU.64 UR4, c[0x0][0x890] ;  /* 0x00011200ff0477ac */ /* 0x000ee40008000a00 */
[----:B---3--:R-:W-:-:S04]  /*7990*/  UISETP.NE.U32.AND UP0, UPT, UR4, URZ, UPT ;  /* 0x000000ff0400728c */ /* 0x008fc8000bf05070 */
[----:B------:R-:W-:-:S09]  /*79a0*/  UISETP.NE.AND.EX UP0, UPT, UR5, URZ, UPT, UP0 ;  /* 0x000000ff0500728c */ /* 0x000fd2000bf05300 */
[----:B------:R-:W-:Y:S05]  /*79b0*/  BRA.U UP0, `(.L_x_145) ;  /* 0x00000001000c7547 */ /* 0x000fea000b800000 */
[----:B------:R-:W-:-:S13]  /*79c0*/  FSETP.NEU.AND P0, PT, R30, RZ, PT ;  /* 0x000000ff1e00720b */ /* 0x000fda0003f0d000 */
[----:B------:R-:W-:Y:S05]  /*79d0*/  @!P0 EXIT ;  /* 0x000000000000894d */ /* 0x000fea0003800000 */
[----:B------:R-:W-:Y:S05]  /*79e0*/  BRA `(.L_x_144) ;  /* 0x00000000002c7947 */ /* 0x000fea0003800000 */
.L_x_145:
[----:B------:R-:W-:Y:S01]  /*79f0*/  LOP3.LUT P0, RZ, R48, 0xff, RZ, 0xc0, !PT ;  /* 0x000000ff30ff7812 */ /* 0x000fe2000780c0ff */
[----:B------:R-:W-:-:S12]  /*7a00*/  BSSY.RECONVERGENT B0, `(.L_x_144) ;  /* 0x0000009000007945 */ /* 0x000fd80003800200 */
[----:B------:R-:W-:Y:S05]  /*7a10*/  @P0 BRA `(.L_x_146) ;  /* 0x0000000000140947 */ /* 0x000fea0003800000 */
[----:B------:R-:W3:Y:S02]  /*7a20*/  LDCU.64 UR4, c[0x0][0x888] ;  /* 0x00011100ff0477ac */ /* 0x000ee40008000a00 */
[----:B---3--:R-:W-:-:S04]  /*7a30*/  ISETP.NE.U32.AND P0, PT, RZ, UR4, PT ;  /* 0x00000004ff007c0c */ /* 0x008fc8000bf05070 */
[----:B------:R-:W-:-:S13]  /*7a40*/  ISETP.NE.AND.EX P0, PT, RZ, UR5, PT, P0 ;  /* 0x00000005ff007c0c */ /* 0x000fda000bf05300 */
[----:B------:R-:W-:Y:S05]  /*7a50*/  @!P0 EXIT ;  /* 0x000000000000894d */ /* 0x000fea0003800000 */
[----:B------:R-:W-:Y:S05]  /*7a60*/  BRA `(.L_x_147) ;  /* 0x0000000000087947 */ /* 0x000fea0003800000 */
.L_x_146:
[----:B------:R-:W-:-:S13]  /*7a70*/  FSETP.NEU.AND P0, PT, R30, RZ, PT ;  /* 0x000000ff1e00720b */ /* 0x000fda0003f0d000 */
[----:B------:R-:W-:Y:S05]  /*7a80*/  @!P0 EXIT ;  /* 0x000000000000894d */ /* 0x000fea0003800000 */
.L_x_147:
[----:B------:R-:W-:Y:S05]  /*7a90*/  BSYNC.RECONVERGENT B0 ;  /* 0x0000000000007941 */ /* 0x000fea0003800200 */
.L_x_144:
[----:B------:R-:W-:-:S04]  /*7aa0*/  DEPBAR.LE SB0, 0x0 ;  /* 0x000080000000791a */ /* 0x000fc80000000000 */
[----:B------:R-:W-:Y:S05]  /*7ab0*/  EXIT ;  /* 0x000000000000794d */ /* 0x000fea0003800000 */
.L_x_20:
[----:B--2---:R2:W1:Y:S02]  /*7ac0*/  SYNCS.PHASECHK.TRANS64.TRYWAIT P0, [R3+URZ+0x3b0], R2 ;  /* 0x0003b002030075a7 */ /* 0x00446400080011ff */
[----:B-1----:R-:W-:Y:S05]  /*7ad0*/  @!P0 NANOSLEEP.SYNCS 0x989680 ;  /* 0x009896800000895d */ /* 0x002fea0003900000 */
[----:B------:R-:W1:Y:S02]  /*7ae0*/  @!P0 SYNCS.PHASECHK.TRANS64 P0, [R3+URZ+0x3b0], R2 ;  /* 0x0003b002030085a7 */ /* 0x000e6400080010ff */
[----:B-1----:R-:W-:Y:S05]  /*7af0*/  @!P0 BRA `(.L_x_20) ;  /* 0xfffffffc00f08947 */ /* 0x002fea000383ffff */
[----:B------:R-:W-:Y:S05]  /*7b00*/  BRA `(.L_x_148) ;  /* 0xffffffa000187947 */ /* 0x000fea000383ffff */
.L_x_23:
[----:B-1----:R-:W-:-:S07]  /*7b10*/  MOV R2, UR33 ;  /* 0x0000002100027c02 */ /* 0x002fce0008000f00 */
.L_x_149:
[----:B-1----:R1:W2:Y:S02]  /*7b20*/  SYNCS.PHASECHK.TRANS64.TRYWAIT P0, [R2+URZ+0x188], R5 ;  /* 0x00018805020075a7 */ /* 0x0022a400080011ff */
[----:B--2---:R-:W-:Y:S05]  /*7b30*/  @!P0 NANOSLEEP.SYNCS 0x989680 ;  /* 0x009896800000895d */ /* 0x004fea0003900000 */
[----:B------:R-:W2:Y:S02]  /*7b40*/  @!P0 SYNCS.PHASECHK.TRANS64 P0, [R2+URZ+0x188], R5 ;  /* 0x00018805020085a7 */ /* 0x000ea400080010ff */
[----:B--2---:R-:W-:Y:S05]  /*7b50*/  @!P0 BRA `(.L_x_149) ;  /* 0xfffffffc00f08947 */ /* 0x004fea000383ffff */
[----:B------:R-:W-:Y:S05]  /*7b60*/  BRA `(.L_x_22) ;  /* 0xffffffa000687947 */ /* 0x000fea000383ffff */
.L_x_29:
[----:B-1----:R-:W-:-:S07]  /*7b70*/  MOV R2, UR17 ;  /* 0x0000001100027c02 */ /* 0x002fce0008000f00 */
.L_x_150:
[----:B-1----:R1:W2:Y:S02]  /*7b80*/  SYNCS.PHASECHK.TRANS64.TRYWAIT P0, [R2+URZ+0x188], R5 ;  /* 0x00018805020075a7 */ /* 0x0022a400080011ff */
[----:B--2---:R-:W-:Y:S05]  /*7b90*/  @!P0 NANOSLEEP.SYNCS 0x989680 ;  /* 0x009896800000895d */ /* 0x004fea0003900000 */
[----:B------:R-:W2:Y:S02]  /*7ba0*/  @!P0 SYNCS.PHASECHK.TRANS64 P0, [R2+URZ+0x188], R5 ;  /* 0x00018805020085a7 */ /* 0x000ea400080010ff */
[----:B--2---:R-:W-:Y:S05]  /*7bb0*/  @!P0 BRA `(.L_x_150) ;  /* 0xfffffffc00f08947 */ /* 0x004fea000383ffff */
[----:B------:R-:W-:Y:S05]  /*7bc0*/  BRA `(.L_x_28) ;  /* 0xffffffa400107947 */ /* 0x000fea000383ffff */
.L_x_33:
[----:B-1----:R1:W2:Y:S02]  /*7bd0*/  SYNCS.PHASECHK.TRANS64.TRYWAIT P0, [R2+URZ+0x340], R3 ;  /* 0x00034003020075a7 */ /* 0x0022a400080011ff */
[----:B--2---:R-:W-:Y:S05]  /*7be0*/  @!P0 NANOSLEEP.SYNCS 0x989680 ;  /* 0x009896800000895d */ /* 0x004fea0003900000 */
[----:B------:R-:W2:Y:S02]  /*7bf0*/  @!P0 SYNCS.PHASECHK.TRANS64 P0, [R2+URZ+0x340], R3 ;  /* 0x00034003020085a7 */ /* 0x000ea400080010ff */
[----:B--2---:R-:W-:Y:S05]  /*7c00*/  @!P0 BRA `(.L_x_33) ;  /* 0xfffffffc00f08947 */ /* 0x004fea000383ffff */
[----:B------:R-:W-:Y:S05]  /*7c10*/  BRA `(.L_x_151) ;  /* 0xffffffa400a07947 */ /* 0x000fea000383ffff */
.L_x_37:
[----:B----4-:R-:W-:-:S07]  /*7c20*/  MOV R0, UR5 ;  /* 0x0000000500007c02 */ /* 0x010fce0008000f00 */
.L_x_152:
[----:B-1----:R1:W2:Y:S02]  /*7c30*/  SYNCS.PHASECHK.TRANS64.TRYWAIT P0, [R0+URZ], R3 ;  /* 0x00000003000075a7 */ /* 0x0022a400080011ff */
[----:B--2---:R-:W-:Y:S05]  /*7c40*/  @!P0 NANOSLEEP.SYNCS 0x989680 ;  /* 0x009896800000895d */ /* 0x004fea0003900000 */
[----:B------:R-:W2:Y:S02]  /*7c50*/  @!P0 SYNCS.PHASECHK.TRANS64 P0, [R0+URZ], R3 ;  /* 0x00000003000085a7 */ /* 0x000ea400080010ff */
[----:B--2---:R-:W-:Y:S05]  /*7c60*/  @!P0 BRA `(.L_x_152) ;  /* 0xfffffffc00f08947 */ /* 0x004fea000383ffff */
[----:B------:R-:W-:Y:S05]  /*7c70*/  BRA `(.L_x_153) ;  /* 0xffffffac00107947 */ /* 0x000fea000383ffff */
.L_x_38:
[----:B----4-:R-:W-:-:S07]  /*7c80*/  MOV R0, UR5 ;  /* 0x0000000500007c02 */ /* 0x010fce0008000f00 */
.L_x_154:
[----:B-1----:R1:W2:Y:S02]  /*7c90*/  SYNCS.PHASECHK.TRANS64.TRYWAIT P0, [R0+URZ], R3 ;  /* 0x00000003000075a7 */ /* 0x0022a400080011ff */
[----:B--2---:R-:W-:Y:S05]  /*7ca0*/  @!P0 NANOSLEEP.SYNCS 0x989680 ;  /* 0x009896800000895d */ /* 0x004fea0003900000 */
[----:B------:R-:W2:Y:S02]  /*7cb0*/  @!P0 SYNCS.PHASECHK.TRANS64 P0, [R0+URZ], R3 ;  /* 0x00000003000085a7 */ /* 0x000ea400080010ff */
[----:B--2---:R-:W-:Y:S05]  /*7cc0*/  @!P0 BRA `(.L_x_154) ;  /* 0xfffffffc00f08947 */ /* 0x004fea000383ffff */
[----:B------:R-:W-:Y:S05]  /*7cd0*/  BRA `(.L_x_155) ;  /* 0xffffffac001c7947 */ /* 0x000fea000383ffff */
.L_x_39:
[----:B----4-:R-:W-:-:S07]  /*7ce0*/  MOV R0, UR5 ;  /* 0x0000000500007c02 */ /* 0x010fce0008000f00 */
.L_x_156:
[----:B-1----:R1:W2:Y:S02]  /*7cf0*/  SYNCS.PHASECHK.TRANS64.TRYWAIT P0, [R0+URZ], R3 ;  /* 0x00000003000075a7 */ /* 0x0022a400080011ff */
[----:B--2---:R-:W-:Y:S05]  /*7d00*/  @!P0 NANOSLEEP.SYNCS 0x989680 ;  /* 0x009896800000895d */ /* 0x004fea0003900000 */
[----:B------:R-:W2:Y:S02]  /*7d10*/  @!P0 SYNCS.PHASECHK.TRANS64 P0, [R0+URZ], R3 ;  /* 0x00000003000085a7 */ /* 0x000ea400080010ff */
[----:B--2---:R-:W-:Y:S05]  /*7d20*/  @!P0 BRA `(.L_x_156) ;  /* 0xfffffffc00f08947 */ /* 0x004fea000383ffff */
[----:B------:R-:W-:Y:S05]  /*7d30*/  BRA `(.L_x_157) ;  /* 0xffffffac00287947 */ /* 0x000fea000383ffff */
.L_x_40:
[----:B----4-:R-:W-:-:S07]  /*7d40*/  MOV R0, UR5 ;  /* 0x0000000500007c02 */ /* 0x010fce0008000f00 */
.L_x_158:
[----:B-1----:R1:W2:Y:S02]  /*7d50*/  SYNCS.PHASECHK.TRANS64.TRYWAIT P0, [R0+URZ], R3 ;  /* 0x00000003000075a7 */ /* 0x0022a400080011ff */
[----:B--2---:R-:W-:Y:S05]  /*7d60*/  @!P0 NANOSLEEP.SYNCS 0x989680 ;  /* 0x009896800000895d */ /* 0x004fea0003900000 */
[----:B------:R-:W2:Y:S02]  /*7d70*/  @!P0 SYNCS.PHASECHK.TRANS64 P0, [R0+URZ], R3 ;  /* 0x00000003000085a7 */ /* 0x000ea400080010ff */
[----:B--2---:R-:W-:Y:S05]  /*7d80*/  @!P0 BRA `(.L_x_158) ;  /* 0xfffffffc00f08947 */ /* 0x004fea000383ffff */
[----:B------:R-:W-:Y:S05]  /*7d90*/  BRA `(.L_x_159) ;  /* 0xffffffac00347947 */ /* 0x000fea000383ffff */
.L_x_41:
[----:B----4-:R-:W-:-:S07]  /*7da0*/  MOV R0, UR5 ;  /* 0x0000000500007c02 */ /* 0x010fce0008000f00 */
.L_x_160:
[----:B-1----:R1:W2:Y:S02]  /*7db0*/  SYNCS.PHASECHK.TRANS64.TRYWAIT P0, [R0+URZ], R3 ;  /* 0x00000003000075a7 */ /* 0x0022a400080011ff */
[----:B--2---:R-:W-:Y:S05]  /*7dc0*/  @!P0 NANOSLEEP.SYNCS 0x989680 ;  /* 0x009896800000895d */ /* 0x004fea0003900000 */
[----:B------:R-:W2:Y:S02]  /*7dd0*/  @!P0 SYNCS.PHASECHK.TRANS64 P0, [R0+URZ], R3 ;  /* 0x00000003000085a7 */ /* 0x000ea400080010ff */
[----:B--2---:R-:W-:Y:S05]  /*7de0*/  @!P0 BRA `(.L_x_160) ;  /* 0xfffffffc00f08947 */ /* 0x004fea000383ffff */
[----:B------:R-:W-:Y:S05]  /*7df0*/  BRA `(.L_x_161) ;  /* 0xffffffac00407947 */ /* 0x000fea000383ffff */
.L_x_42:
[----:B----4-:R-:W-:-:S07]  /*7e00*/  MOV R0, UR5 ;  /* 0x0000000500007c02 */ /* 0x010fce0008000f00 */
.L_x_162:
[----:B-1----:R1:W2:Y:S02]  /*7e10*/  SYNCS.PHASECHK.TRANS64.TRYWAIT P0, [R0+URZ], R3 ;  /* 0x00000003000075a7 */ /* 0x0022a400080011ff */
[----:B--2---:R-:W-:Y:S05]  /*7e20*/  @!P0 NANOSLEEP.SYNCS 0x989680 ;  /* 0x009896800000895d */ /* 0x004fea0003900000 */
[----:B------:R-:W2:Y:S02]  /*7e30*/  @!P0 SYNCS.PHASECHK.TRANS64 P0, [R0+URZ], R3 ;  /* 0x00000003000085a7 */ /* 0x000ea400080010ff */
[----:B--2---:R-:W-:Y:S05]  /*7e40*/  @!P0 BRA `(.L_x_162) ;  /* 0xfffffffc00f08947 */ /* 0x004fea000383ffff */
[----:B------:R-:W-:Y:S05]  /*7e50*/  BRA `(.L_x_163) ;  /* 0xffffffac004c7947 */ /* 0x000fea000383ffff */
.L_x_43:
[----:B----4-:R-:W-:-:S07]  /*7e60*/  MOV R0, UR5 ;  /* 0x0000000500007c02 */ /* 0x010fce0008000f00 */
.L_x_164:
[----:B-1----:R1:W2:Y:S02]  /*7e70*/  SYNCS.PHASECHK.TRANS64.TRYWAIT P0, [R0+URZ], R3 ;  /* 0x00000003000075a7 */ /* 0x0022a400080011ff */
[----:B--2---:R-:W-:Y:S05]  /*7e80*/  @!P0 NANOSLEEP.SYNCS 0x989680 ;  /* 0x009896800000895d */ /* 0x004fea0003900000 */
[----:B------:R-:W2:Y:S02]  /*7e90*/  @!P0 SYNCS.PHASECHK.TRANS64 P0, [R0+URZ], R3 ;  /* 0x00000003000085a7 */ /* 0x000ea400080010ff */
[----:B--2---:R-:W-:Y:S05]  /*7ea0*/  @!P0 BRA `(.L_x_164) ;  /* 0xfffffffc00f08947 */ /* 0x004fea000383ffff */
[----:B------:R-:W-:Y:S05]  /*7eb0*/  BRA `(.L_x_165) ;  /* 0xffffffac00587947 */ /* 0x000fea000383ffff */
.L_x_44:
[----:B----4-:R-:W-:-:S07]  /*7ec0*/  MOV R0, UR5 ;  /* 0x0000000500007c02 */ /* 0x010fce0008000f00 */
.L_x_166:
[----:B-1----:R1:W2:Y:S02]  /*7ed0*/  SYNCS.PHASECHK.TRANS64.TRYWAIT P0, [R0+URZ], R3 ;  /* 0x00000003000075a7 */ /* 0x0022a400080011ff */
[----:B--2---:R-:W-:Y:S05]  /*7ee0*/  @!P0 NANOSLEEP.SYNCS 0x989680 ;  /* 0x009896800000895d */ /* 0x004fea0003900000 */
[----:B------:R-:W2:Y:S02]  /*7ef0*/  @!P0 SYNCS.PHASECHK.TRANS64 P0, [R0+URZ], R3 ;  /* 0x00000003000085a7 */ /* 0x000ea400080010ff */
[----:B--2---:R-:W-:Y:S05]  /*7f00*/  @!P0 BRA `(.L_x_166) ;  /* 0xfffffffc00f08947 */ /* 0x004fea000383ffff */
[----:B------:R-:W-:Y:S05]  /*7f10*/  BRA `(.L_x_167) ;  /* 0xffffffac00647947 */ /* 0x000fea000383ffff */
.L_x_45:
[----:B----4-:R-:W-:-:S07]  /*7f20*/  MOV R0, UR5 ;  /* 0x0000000500007c02 */ /* 0x010fce0008000f00 */
.L_x_168:
[----:B-1----:R1:W2:Y:S02]  /*7f30*/  SYNCS.PHASECHK.TRANS64.TRYWAIT P0, [R0+URZ], R3 ;  /* 0x00000003000075a7 */ /* 0x0022a400080011ff */
[----:B--2---:R-:W-:Y:S05]  /*7f40*/  @!P0 NANOSLEEP.SYNCS 0x989680 ;  /* 0x009896800000895d */ /* 0x004fea0003900000 */
[----:B------:R-:W2:Y:S02]  /*7f50*/  @!P0 SYNCS.PHASECHK.TRANS64 P0, [R0+URZ], R3 ;  /* 0x00000003000085a7 */ /* 0x000ea400080010ff */
[----:B--2---:R-:W-:Y:S05]  /*7f60*/  @!P0 BRA `(.L_x_168) ;  /* 0xfffffffc00f08947 */ /* 0x004fea000383ffff */
[----:B------:R-:W-:Y:S05]  /*7f70*/  BRA `(.L_x_169) ;  /* 0xffffffac00707947 */ /* 0x000fea000383ffff */
.L_x_46:
[----:B----4-:R-:W-:-:S07]  /*7f80*/  MOV R0, UR5 ;  /* 0x0000000500007c02 */ /* 0x010fce0008000f00 */
.L_x_170:
[----:B-1----:R1:W2:Y:S02]  /*7f90*/  SYNCS.PHASECHK.TRANS64.TRYWAIT P0, [R0+URZ], R3 ;  /* 0x00000003000075a7 */ /* 0x0022a400080011ff */
[----:B--2---:R-:W-:Y:S05]  /*7fa0*/  @!P0 NANOSLEEP.SYNCS 0x989680 ;  /* 0x009896800000895d */ /* 0x004fea0003900000 */
[----:B------:R-:W2:Y:S02]  /*7fb0*/  @!P0 SYNCS.PHASECHK.TRANS64 P0, [R0+URZ], R3 ;  /* 0x00000003000085a7 */ /* 0x000ea400080010ff */
[----:B--2---:R-:W-:Y:S05]  /*7fc0*/  @!P0 BRA `(.L_x_170) ;  /* 0xfffffffc00f08947 */ /* 0x004fea000383ffff */
[----:B------:R-:W-:Y:S05]  /*7fd0*/  BRA `(.L_x_171) ;  /* 0xffffffac007c7947 */ /* 0x000fea000383ffff */
.L_x_47:
[----:B----4-:R-:W-:-:S07]  /*7fe0*/  MOV R0, UR5 ;  /* 0x0000000500007c02 */ /* 0x010fce0008000f00 */
.L_x_172:
[----:B-1----:R1:W2:Y:S02]  /*7ff0*/  SYNCS.PHASECHK.TRANS64.TRYWAIT P0, [R0+URZ], R3 ;  /* 0x00000003000075a7 */ /* 0x0022a400080011ff */
[----:B--2---:R-:W-:Y:S05]  /*8000*/  @!P0 NANOSLEEP.SYNCS 0x989680 ;  /* 0x009896800000895d */ /* 0x004fea0003900000 */
[----:B------:R-:W2:Y:S02]  /*8010*/  @!P0 SYNCS.PHASECHK.TRANS64 P0, [R0+URZ], R3 ;  /* 0x00000003000085a7 */ /* 0x000ea400080010ff */
[----:B--2---:R-:W-:Y:S05]  /*8020*/  @!P0 BRA `(.L_x_172) ;  /* 0xfffffffc00f08947 */ /* 0x004fea000383ffff */
[----:B------:R-:W-:Y:S05]  /*8030*/  BRA `(.L_x_173) ;  /* 0xffffffac00887947 */ /* 0x000fea000383ffff */
.L_x_48:
[----:B----4-:R-:W-:-:S07]  /*8040*/  MOV R0, UR5 ;  /* 0x0000000500007c02 */ /* 0x010fce0008000f00 */
.L_x_174:
[----:B-1----:R1:W2:Y:S02]  /*8050*/  SYNCS.PHASECHK.TRANS64.TRYWAIT P0, [R0+URZ], R3 ;  /* 0x00000003000075a7 */ /* 0x0022a400080011ff */
[----:B--2---:R-:W-:Y:S05]  /*8060*/  @!P0 NANOSLEEP.SYNCS 0x989680 ;  /* 0x009896800000895d */ /* 0x004fea0003900000 */
[----:B------:R-:W2:Y:S02]  /*8070*/  @!P0 SYNCS.PHASECHK.TRANS64 P0, [R0+URZ], R3 ;  /* 0x00000003000085a7 */ /* 0x000ea400080010ff */
[----:B--2---:R-:W-:Y:S05]  /*8080*/  @!P0 BRA `(.L_x_174) ;  /* 0xfffffffc00f08947 */ /* 0x004fea000383ffff */
[----:B------:R-:W-:Y:S05]  /*8090*/  BRA `(.L_x_175) ;  /* 0xffffffac00947947 */ /* 0x000fea000383ffff */
.L_x_49:
[----:B----4-:R-:W-:-:S07]  /*80a0*/  MOV R0, UR5 ;  /* 0x0000000500007c02 */ /* 0x010fce0008000f00 */
.L_x_176:
[----:B-1----:R1:W2:Y:S02]  /*80b0*/  SYNCS.PHASECHK.TRANS64.TRYWAIT P0, [R0+URZ], R3 ;  /* 0x00000003000075a7 */ /* 0x0022a400080011ff */
[----:B--2---:R-:W-:Y:S05]  /*80c0*/  @!P0 NANOSLEEP.SYNCS 0x989680 ;  /* 0x009896800000895d */ /* 0x004fea0003900000 */
[----:B------:R-:W2:Y:S02]  /*80d0*/  @!P0 SYNCS.PHASECHK.TRANS64 P0, [R0+URZ], R3 ;  /* 0x00000003000085a7 */ /* 0x000ea400080010ff */
[----:B--2---:R-:W-:Y:S05]  /*80e0*/  @!P0 BRA `(.L_x_176) ;  /* 0xfffffffc00f08947 */ /* 0x004fea000383ffff */
[----:B------:R-:W-:Y:S05]  /*80f0*/  BRA `(.L_x_177) ;  /* 0xffffffac00a07947 */ /* 0x000fea000383ffff */
.L_x_50:
[----:B----4-:R-:W-:-:S07]  /*8100*/  MOV R0, UR5 ;  /* 0x0000000500007c02 */ /* 0x010fce0008000f00 */
.L_x_178:
[----:B-1----:R1:W2:Y:S02]  /*8110*/  SYNCS.PHASECHK.TRANS64.TRYWAIT P0, [R0+URZ], R3 ;  /* 0x00000003000075a7 */ /* 0x0022a400080011ff */
[----:B--2---:R-:W-:Y:S05]  /*8120*/  @!P0 NANOSLEEP.SYNCS 0x989680 ;  /* 0x009896800000895d */ /* 0x004fea0003900000 */
[----:B------:R-:W2:Y:S02]  /*8130*/  @!P0 SYNCS.PHASECHK.TRANS64 P0, [R0+URZ], R3 ;  /* 0x00000003000085a7 */ /* 0x000ea400080010ff */
[----:B--2---:R-:W-:Y:S05]  /*8140*/  @!P0 BRA `(.L_x_178) ;  /* 0xfffffffc00f08947 */ /* 0x004fea000383ffff */
[----:B------:R-:W-:Y:S05]  /*8150*/  BRA `(.L_x_179) ;  /* 0xffffffac00ac7947 */ /* 0x000fea000383ffff */
.L_x_51:
[----:B----4-:R-:W-:-:S07]  /*8160*/  MOV R0, UR5 ;  /* 0x0000000500007c02 */ /* 0x010fce0008000f00 */
.L_x_180:
[----:B-1----:R1:W2:Y:S02]  /*8170*/  SYNCS.PHASECHK.TRANS64.TRYWAIT P0, [R0+URZ], R3 ;  /* 0x00000003000075a7 */ /* 0x0022a400080011ff */
[----:B--2---:R-:W-:Y:S05]  /*8180*/  @!P0 NANOSLEEP.SYNCS 0x989680 ;  /* 0x009896800000895d */ /* 0x004fea0003900000 */
[----:B------:R-:W2:Y:S02]  /*8190*/  @!P0 SYNCS.PHASECHK.TRANS64 P0, [R0+URZ], R3 ;  /* 0x00000003000085a7 */ /* 0x000ea400080010ff */
[----:B--2---:R-:W-:Y:S05]  /*81a0*/  @!P0 BRA `(.L_x_180) ;  /* 0xfffffffc00f08947 */ /* 0x004fea000383ffff */
[----:B------:R-:W-:Y:S05]  /*81b0*/  BRA `(.L_x_181) ;  /* 0xffffffac00b87947 */ /* 0x000fea000383ffff */
.L_x_52:
[----:B----4-:R-:W-:-:S07]  /*81c0*/  MOV R0, UR5 ;  /* 0x0000000500007c02 */ /* 0x010fce0008000f00 */
.L_x_182:
[----:B-1----:R1:W2:Y:S02]  /*81d0*/  SYNCS.PHASECHK.TRANS64.TRYWAIT P0, [R0+URZ], R3 ;  /* 0x00000003000075a7 */ /* 0x0022a400080011ff */
[----:B--2---:R-:W-:Y:S05]  /*81e0*/  @!P0 NANOSLEEP.SYNCS 0x989680 ;  /* 0x009896800000895d */ /* 0x004fea0003900000 */
[----:B------:R-:W2:Y:S02]  /*81f0*/  @!P0 SYNCS.PHASECHK.TRANS64 P0, [R0+URZ], R3 ;  /* 0x00000003000085a7 */ /* 0x000ea400080010ff */
[----:B--2---:R-:W-:Y:S05]  /*8200*/  @!P0 BRA `(.L_x_182) ;  /* 0xfffffffc00f08947 */ /* 0x004fea000383ffff */
[----:B------:R-:W-:Y:S05]  /*8210*/  BRA `(.L_x_183) ;  /* 0xffffffac00c47947 */ /* 0x000fea000383ffff */
.L_x_53:
[----:B----4-:R-:W-:-:S07]  /*8220*/  MOV R0, UR5 ;  /* 0x0000000500007c02 */ /* 0x010fce0008000f00 */
.L_x_184:
[----:B-1----:R1:W2:Y:S02]  /*8230*/  SYNCS.PHASECHK.TRANS64.TRYWAIT P0, [R0+URZ], R3 ;  /* 0x00000003000075a7 */ /* 0x0022a400080011ff */
[----:B--2---:R-:W-:Y:S05]  /*8240*/  @!P0 NANOSLEEP.SYNCS 0x989680 ;  /* 0x009896800000895d */ /* 0x004fea0003900000 */
[----:B------:R-:W2:Y:S02]  /*8250*/  @!P0 SYNCS.PHASECHK.TRANS64 P0, [R0+URZ], R3 ;  /* 0x00000003000085a7 */ /* 0x000ea400080010ff */
[----:B--2---:R-:W-:Y:S05]  /*8260*/  @!P0 BRA `(.L_x_184) ;  /* 0xfffffffc00f08947 */ /* 0x004fea000383ffff */
[----:B------:R-:W-:Y:S05]  /*8270*/  BRA `(.L_x_185) ;  /* 0xffffffac00d07947 */ /* 0x000fea000383ffff */
.L_x_54:
[----:B----4-:R-:W-:-:S07]  /*8280*/  MOV R0, UR5 ;  /* 0x0000000500007c02 */ /* 0x010fce0008000f00 */
.L_x_186:
[----:B-1----:R1:W2:Y:S02]  /*8290*/  SYNCS.PHASECHK.TRANS64.TRYWAIT P0, [R0+URZ], R3 ;  /* 0x00000003000075a7 */ /* 0x0022a400080011ff */
[----:B--2---:R-:W-:Y:S05]  /*82a0*/  @!P0 NANOSLEEP.SYNCS 0x989680 ;  /* 0x009896800000895d */ /* 0x004fea0003900000 */
[----:B------:R-:W2:Y:S02]  /*82b0*/  @!P0 SYNCS.PHASECHK.TRANS64 P0, [R0+URZ], R3 ;  /* 0x00000003000085a7 */ /* 0x000ea400080010ff */
[----:B--2---:R-:W-:Y:S05]  /*82c0*/  @!P0 BRA `(.L_x_186) ;  /* 0xfffffffc00f08947 */ /* 0x004fea000383ffff */
[----:B------:R-:W-:Y:S05]  /*82d0*/  BRA `(.L_x_187) ;  /* 0xffffffac00dc7947 */ /* 0x000fea000383ffff */
.L_x_55:
[----:B----4-:R-:W-:-:S07]  /*82e0*/  MOV R0, UR5 ;  /* 0x0000000500007c02 */ /* 0x010fce0008000f00 */
.L_x_188:
[----:B-1----:R1:W2:Y:S02]  /*82f0*/  SYNCS.PHASECHK.TRANS64.TRYWAIT P0, [R0+URZ], R3 ;  /* 0x00000003000075a7 */ /* 0x0022a400080011ff */
[----:B--2---:R-:W-:Y:S05]  /*8300*/  @!P0 NANOSLEEP.SYNCS 0x989680 ;  /* 0x009896800000895d */ /* 0x004fea0003900000 */
[----:B------:R-:W2:Y:S02]  /*8310*/  @!P0 SYNCS.PHASECHK.TRANS64 P0, [R0+URZ], R3 ;  /* 0x00000003000085a7 */ /* 0x000ea400080010ff */
[----:B--2---:R-:W-:Y:S05]  /*8320*/  @!P0 BRA `(.L_x_188) ;  /* 0xfffffffc00f08947 */ /* 0x004fea000383ffff */
[----:B------:R-:W-:Y:S05]  /*8330*/  BRA `(.L_x_189) ;  /* 0xffffffac00e87947 */ /* 0x000fea000383ffff */
.L_x_56:
[----:B----4-:R-:W-:-:S07]  /*8340*/  MOV R0, UR5 ;  /* 0x0000000500007c02 */ /* 0x010fce0008000f00 */
.L_x_190:
[----:B-1----:R1:W2:Y:S02]  /*8350*/  SYNCS.PHASECHK.TRANS64.TRYWAIT P0, [R0+URZ], R3 ;  /* 0x00000003000075a7 */ /* 0x0022a400080011ff */
[----:B--2---:R-:W-:Y:S05]  /*8360*/  @!P0 NANOSLEEP.SYNCS 0x989680 ;  /* 0x009896800000895d */ /* 0x004fea0003900000 */
[----:B------:R-:W2:Y:S02]  /*8370*/  @!P0 SYNCS.PHASECHK.TRANS64 P0, [R0+URZ], R3 ;  /* 0x00000003000085a7 */ /* 0x000ea400080010ff */
[----:B--2---:R-:W-:Y:S05]  /*8380*/  @!P0 BRA `(.L_x_190) ;  /* 0xfffffffc00f08947 */ /* 0x004fea000383ffff */
[----:B------:R-:W-:Y:S05]  /*8390*/  BRA `(.L_x_191) ;  /* 0xffffffac00f47947 */ /* 0x000fea000383ffff */
.L_x_57:
[----:B----4-:R-:W-:-:S07]  /*83a0*/  MOV R0, UR5 ;  /* 0x0000000500007c02 */ /* 0x010fce0008000f00 */
.L_x_192:
[----:B-1----:R1:W2:Y:S02]  /*83b0*/  SYNCS.PHASECHK.TRANS64.TRYWAIT P0, [R0+URZ], R3 ;  /* 0x00000003000075a7 */ /* 0x0022a400080011ff */
[----:B--2---:R-:W-:Y:S05]  /*83c0*/  @!P0 NANOSLEEP.SYNCS 0x989680 ;  /* 0x009896800000895d */ /* 0x004fea0003900000 */
[----:B------:R-:W2:Y:S02]  /*83d0*/  @!P0 SYNCS.PHASECHK.TRANS64 P0, [R0+URZ], R3 ;  /* 0x00000003000085a7 */ /* 0x000ea400080010ff */
[----:B--2---:R-:W-:Y:S05]  /*83e0*/  @!P0 BRA `(.L_x_192) ;  /* 0xfffffffc00f08947 */ /* 0x004fea000383ffff */
[----:B------:R-:W-:Y:S05]  /*83f0*/  BRA `(.L_x_193) ;  /* 0xffffffb000007947 */ /* 0x000fea000383ffff */
.L_x_58:
[----:B----4-:R-:W-:-:S07]  /*8400*/  MOV R0, UR5 ;  /* 0x0000000500007c02 */ /* 0x010fce0008000f00 */
.L_x_194:
[----:B-1----:R1:W2:Y:S02]  /*8410*/  SYNCS.PHASECHK.TRANS64.TRYWAIT P0, [R0+URZ], R3 ;  /* 0x00000003000075a7 */ /* 0x0022a400080011ff */
[----:B--2---:R-:W-:Y:S05]  /*8420*/  @!P0 NANOSLEEP.SYNCS 0x989680 ;  /* 0x009896800000895d */ /* 0x004fea0003900000 */
[----:B------:R-:W2:Y:S02]  /*8430*/  @!P0 SYNCS.PHASECHK.TRANS64 P0, [R0+URZ], R3 ;  /* 0x00000003000085a7 */ /* 0x000ea400080010ff */
[----:B--2---:R-:W-:Y:S05]  /*8440*/  @!P0 BRA `(.L_x_194) ;  /* 0xfffffffc00f08947 */ /* 0x004fea000383ffff */
[----:B------:R-:W-:Y:S05]  /*8450*/  BRA `(.L_x_195) ;  /* 0xffffffb0000c7947 */ /* 0x000fea000383ffff */
.L_x_59:
[----:B----4-:R-:W-:-:S07]  /*8460*/  MOV R0, UR5 ;  /* 0x0000000500007c02 */ /* 0x010fce0008000f00 */
.L_x_196:
[----:B-1----:R1:W2:Y:S02]  /*8470*/  SYNCS.PHASECHK.TRANS64.TRYWAIT P0, [R0+URZ], R3 ;  /* 0x00000003000075a7 */ /* 0x0022a400080011ff */
[----:B--2---:R-:W-:Y:S05]  /*8480*/  @!P0 NANOSLEEP.SYNCS 0x989680 ;  /* 0x009896800000895d */ /* 0x004fea0003900000 */
[----:B------:R-:W2:Y:S02]  /*8490*/  @!P0 SYNCS.PHASECHK.TRANS64 P0, [R0+URZ], R3 ;  /* 0x00000003000085a7 */ /* 0x000ea400080010ff */
[----:B--2---:R-:W-:Y:S05]  /*84a0*/  @!P0 BRA `(.L_x_196) ;  /* 0xfffffffc00f08947 */ /* 0x004fea000383ffff */
[----:B------:R-:W-:Y:S05]  /*84b0*/  BRA `(.L_x_197) ;  /* 0xffffffb000187947 */ /* 0x000fea000383ffff */
.L_x_60:
[----:B----4-:R-:W-:-:S07]  /*84c0*/  MOV R0, UR5 ;  /* 0x0000000500007c02 */ /* 0x010fce0008000f00 */
.L_x_198:
[----:B-1----:R1:W2:Y:S02]  /*84d0*/  SYNCS.PHASECHK.TRANS64.TRYWAIT P0, [R0+URZ], R3 ;  /* 0x00000003000075a7 */ /* 0x0022a400080011ff */
[----:B--2---:R-:W-:Y:S05]  /*84e0*/  @!P0 NANOSLEEP.SYNCS 0x989680 ;  /* 0x009896800000895d */ /* 0x004fea0003900000 */
[----:B------:R-:W2:Y:S02]  /*84f0*/  @!P0 SYNCS.PHASECHK.TRANS64 P0, [R0+URZ], R3 ;  /* 0x00000003000085a7 */ /* 0x000ea400080010ff */
[----:B--2---:R-:W-:Y:S05]  /*8500*/  @!P0 BRA `(.L_x_198) ;  /* 0xfffffffc00f08947 */ /* 0x004fea000383ffff */
[----:B------:R-:W-:Y:S05]  /*8510*/  BRA `(.L_x_199) ;  /* 0xffffffb000247947 */ /* 0x000fea000383ffff */
.L_x_61:
[----:B----4-:R-:W-:-:S07]  /*8520*/  MOV R0, UR5 ;  /* 0x0000000500007c02 */ /* 0x010fce0008000f00 */
.L_x_200:
[----:B-1----:R1:W2:Y:S02]  /*8530*/  SYNCS.PHASECHK.TRANS64.TRYWAIT P0, [R0+URZ], R3 ;  /* 0x00000003000075a7 */ /* 0x0022a400080011ff */
[----:B--2---:R-:W-:Y:S05]  /*8540*/  @!P0 NANOSLEEP.SYNCS 0x989680 ;  /* 0x009896800000895d */ /* 0x004fea0003900000 */
[----:B------:R-:W2:Y:S02]  /*8550*/  @!P0 SYNCS.PHASECHK.TRANS64 P0, [R0+URZ], R3 ;  /* 0x00000003000085a7 */ /* 0x000ea400080010ff */
[----:B--2---:R-:W-:Y:S05]  /*8560*/  @!P0 BRA `(.L_x_200) ;  /* 0xfffffffc00f08947 */ /* 0x004fea000383ffff */
[----:B------:R-:W-:Y:S05]  /*8570*/  BRA `(.L_x_201) ;  /* 0xffffffb000307947 */ /* 0x000fea000383ffff */
.L_x_62:
[----:B----4-:R-:W-:-:S07]  /*8580*/  MOV R0, UR5 ;  /* 0x0000000500007c02 */ /* 0x010fce0008000f00 */
.L_x_202:
[----:B-1----:R1:W2:Y:S02]  /*8590*/  SYNCS.PHASECHK.TRANS64.TRYWAIT P0, [R0+URZ], R3 ;  /* 0x00000003000075a7 */ /* 0x0022a400080011ff */
[----:B--2---:R-:W-:Y:S05]  /*85a0*/  @!P0 NANOSLEEP.SYNCS 0x989680 ;  /* 0x009896800000895d */ /* 0x004fea0003900000 */
[----:B------:R-:W2:Y:S02]  /*85b0*/  @!P0 SYNCS.PHASECHK.TRANS64 P0, [R0+URZ], R3 ;  /* 0x00000003000085a7 */ /* 0x000ea400080010ff */
[----:B--2---:R-:W-:Y:S05]  /*85c0*/  @!P0 BRA `(.L_x_202) ;  /* 0xfffffffc00f08947 */ /* 0x004fea000383ffff */
[----:B------:R-:W-:Y:S05]  /*85d0*/  BRA `(.L_x_203) ;  /* 0xffffffb0003c7947 */ /* 0x000fea000383ffff */
.L_x_63:
[----:B----4-:R-:W-:-:S07]  /*85e0*/  MOV R0, UR5 ;  /* 0x0000000500007c02 */ /* 0x010fce0008000f00 */
.L_x_204:
[----:B-1----:R1:W2:Y:S02]  /*85f0*/  SYNCS.PHASECHK.TRANS64.TRYWAIT P0, [R0+URZ], R3 ;  /* 0x00000003000075a7 */ /* 0x0022a400080011ff */
[----:B--2---:R-:W-:Y:S05]  /*8600*/  @!P0 NANOSLEEP.SYNCS 0x989680 ;  /* 0x009896800000895d */ /* 0x004fea0003900000 */
[----:B------:R-:W2:Y:S02]  /*8610*/  @!P0 SYNCS.PHASECHK.TRANS64 P0, [R0+URZ], R3 ;  /* 0x00000003000085a7 */ /* 0x000ea400080010ff */
[----:B--2---:R-:W-:Y:S05]  /*8620*/  @!P0 BRA `(.L_x_204) ;  /* 0xfffffffc00f08947 */ /* 0x004fea000383ffff */
[----:B------:R-:W-:Y:S05]  /*8630*/  BRA `(.L_x_205) ;  /* 0xffffffb000487947 */ /* 0x000fea000383ffff */
.L_x_64:
[----:B----4-:R-:W-:-:S07]  /*8640*/  MOV R0, UR5 ;  /* 0x0000000500007c02 */ /* 0x010fce0008000f00 */
.L_x_206:
[----:B-1----:R1:W2:Y:S02]  /*8650*/  SYNCS.PHASECHK.TRANS64.TRYWAIT P0, [R0+URZ], R3 ;  /* 0x00000003000075a7 */ /* 0x0022a400080011ff */
[----:B--2---:R-:W-:Y:S05]  /*8660*/  @!P0 NANOSLEEP.SYNCS 0x989680 ;  /* 0x009896800000895d */ /* 0x004fea0003900000 */
[----:B------:R-:W2:Y:S02]  /*8670*/  @!P0 SYNCS.PHASECHK.TRANS64 P0, [R0+URZ], R3 ;  /* 0x00000003000085a7 */ /* 0x000ea400080010ff */
[----:B--2---:R-:W-:Y:S05]  /*8680*/  @!P0 BRA `(.L_x_206) ;  /* 0xfffffffc00f08947 */ /* 0x004fea000383ffff */
[----:B------:R-:W-:Y:S05]  /*8690*/  BRA `(.L_x_207) ;  /* 0xffffffb000547947 */ /* 0x000fea000383ffff */
.L_x_65:
[----:B----4-:R-:W-:-:S07]  /*86a0*/  MOV R0, UR5 ;  /* 0x0000000500007c02 */ /* 0x010fce0008000f00 */
.L_x_208:
[----:B-1----:R1:W2:Y:S02]  /*86b0*/  SYNCS.PHASECHK.TRANS64.TRYWAIT P0, [R0+URZ], R3 ;  /* 0x00000003000075a7 */ /* 0x0022a400080011ff */
[----:B--2---:R-:W-:Y:S05]  /*86c0*/  @!P0 NANOSLEEP.SYNCS 0x989680 ;  /* 0x009896800000895d */ /* 0x004fea0003900000 */
[----:B------:R-:W2:Y:S02]  /*86d0*/  @!P0 SYNCS.PHASECHK.TRANS64 P0, [R0+URZ], R3 ;  /* 0x00000003000085a7 */ /* 0x000ea400080010ff */
[----:B--2---:R-:W-:Y:S05]  /*86e0*/  @!P0 BRA `(.L_x_208) ;  /* 0xfffffffc00f08947 */ /* 0x004fea000383ffff */
[----:B------:R-:W-:Y:S05]  /*86f0*/  BRA `(.L_x_209) ;  /* 0xffffffb000607947 */ /* 0x000fea000383ffff */
.L_x_66:
[----:B----4-:R-:W-:-:S07]  /*8700*/  MOV R0, UR5 ;  /* 0x0000000500007c02 */ /* 0x010fce0008000f00 */
.L_x_210:
[----:B-1----:R1:W2:Y:S02]  /*8710*/  SYNCS.PHASECHK.TRANS64.TRYWAIT P0, [R0+URZ], R3 ;  /* 0x00000003000075a7 */ /* 0x0022a400080011ff */
[----:B--2---:R-:W-:Y:S05]  /*8720*/  @!P0 NANOSLEEP.SYNCS 0x989680 ;  /* 0x009896800000895d */ /* 0x004fea0003900000 */
[----:B------:R-:W2:Y:S02]  /*8730*/  @!P0 SYNCS.PHASECHK.TRANS64 P0, [R0+URZ], R3 ;  /* 0x00000003000085a7 */ /* 0x000ea400080010ff */
[----:B--2---:R-:W-:Y:S05]  /*8740*/  @!P0 BRA `(.L_x_210) ;  /* 0xfffffffc00f08947 */ /* 0x004fea000383ffff */
[----:B------:R-:W-:Y:S05]  /*8750*/  BRA `(.L_x_211) ;  /* 0xffffffb0006c7947 */ /* 0x000fea000383ffff */
.L_x_67:
[----:B----4-:R-:W-:-:S07]  /*8760*/  MOV R0, UR5 ;  /* 0x0000000500007c02 */ /* 0x010fce0008000f00 */
.L_x_212:
[----:B-1----:R1:W2:Y:S02]  /*8770*/  SYNCS.PHASECHK.TRANS64.TRYWAIT P0, [R0+URZ], R3 ;  /* 0x00000003000075a7 */ /* 0x0022a400080011ff */
[----:B--2---:R-:W-:Y:S05]  /*8780*/  @!P0 NANOSLEEP.SYNCS 0x989680 ;  /* 0x009896800000895d */ /* 0x004fea0003900000 */
[----:B------:R-:W2:Y:S02]  /*8790*/  @!P0 SYNCS.PHASECHK.TRANS64 P0, [R0+URZ], R3 ;  /* 0x00000003000085a7 */ /* 0x000ea400080010ff */
[----:B--2---:R-:W-:Y:S05]  /*87a0*/  @!P0 BRA `(.L_x_212) ;  /* 0xfffffffc00f08947 */ /* 0x004fea000383ffff */
[----:B------:R-:W-:Y:S05]  /*87b0*/  BRA `(.L_x_213) ;  /* 0xffffffb000787947 */ /* 0x000fea000383ffff */
.L_x_68:
[----:B----4-:R-:W-:-:S07]  /*87c0*/  MOV R0, UR5 ;  /* 0x0000000500007c02 */ /* 0x010fce0008000f00 */
.L_x_214:
[----:B-1----:R1:W2:Y:S02]  /*87d0*/  SYNCS.PHASECHK.TRANS64.TRYWAIT P0, [R0+URZ], R3 ;  /* 0x00000003000075a7 */ /* 0x0022a400080011ff */
[----:B--2---:R-:W-:Y:S05]  /*87e0*/  @!P0 NANOSLEEP.SYNCS 0x989680 ;  /* 0x009896800000895d */ /* 0x004fea0003900000 */
[----:B------:R-:W2:Y:S02]  /*87f0*/  @!P0 SYNCS.PHASECHK.TRANS64 P0, [R0+URZ], R3 ;  /* 0x00000003000085a7 */ /* 0x000ea400080010ff */
[----:B--2---:R-:W-:Y:S05]  /*8800*/  @!P0 BRA `(.L_x_214) ;  /* 0xfffffffc00f08947 */ /* 0x004fea000383ffff */
[----:B------:R-:W-:Y:S05]  /*8810*/  BRA `(.L_x_215) ;  /* 0xffffffb000847947 */ /* 0x000fea000383ffff */
.L_x_69:
[----:B----4-:R-:W-:-:S07]  /*8820*/  MOV R0, UR5 ;  /* 0x0000000500007c02 */ /* 0x010fce0008000f00 */
.L_x_216:
[----:B-1----:R1:W2:Y:S02]  /*8830*/  SYNCS.PHASECHK.TRANS64.TRYWAIT P0, [R0+URZ], R3 ;  /* 0x00000003000075a7 */ /* 0x0022a400080011ff */
[----:B--2---:R-:W-:Y:S05]  /*8840*/  @!P0 NANOSLEEP.SYNCS 0x989680 ;  /* 0x009896800000895d */ /* 0x004fea0003900000 */
[----:B------:R-:W2:Y:S02]  /*8850*/  @!P0 SYNCS.PHASECHK.TRANS64 P0, [R0+URZ], R3 ;  /* 0x00000003000085a7 */ /* 0x000ea400080010ff */
[----:B--2---:R-:W-:Y:S05]  /*8860*/  @!P0 BRA `(.L_x_216) ;  /* 0xfffffffc00f08947 */ /* 0x004fea000383ffff */
[----:B------:R-:W-:Y:S05]  /*8870*/  BRA `(.L_x_217) ;  /* 0xffffffb000907947 */ /* 0x000fea000383ffff */
.L_x_70:
[----:B----4-:R-:W-:-:S07]  /*8880*/  MOV R0, UR5 ;  /* 0x0000000500007c02 */ /* 0x010fce0008000f00 */
.L_x_218:
[----:B-1----:R1:W2:Y:S02]  /*8890*/  SYNCS.PHASECHK.TRANS64.TRYWAIT P0, [R0+URZ], R3 ;  /* 0x00000003000075a7 */ /* 0x0022a400080011ff */
[----:B--2---:R-:W-:Y:S05]  /*88a0*/  @!P0 NANOSLEEP.SYNCS 0x989680 ;  /* 0x009896800000895d */ /* 0x004fea0003900000 */
[----:B------:R-:W2:Y:S02]  /*88b0*/  @!P0 SYNCS.PHASECHK.TRANS64 P0, [R0+URZ], R3 ;  /* 0x00000003000085a7 */ /* 0x000ea400080010ff */
[----:B--2---:R-:W-:Y:S05]  /*88c0*/  @!P0 BRA `(.L_x_218) ;  /* 0xfffffffc00f08947 */ /* 0x004fea000383ffff */
[----:B------:R-:W-:Y:S05]  /*88d0*/  BRA `(.L_x_219) ;  /* 0xffffffb0009c7947 */ /* 0x000fea000383ffff */
.L_x_71:
[----:B----4-:R-:W-:-:S07]  /*88e0*/  MOV R0, UR5 ;  /* 0x0000000500007c02 */ /* 0x010fce0008000f00 */
.L_x_220:
[----:B-1----:R1:W2:Y:S02]  /*88f0*/  SYNCS.PHASECHK.TRANS64.TRYWAIT P0, [R0+URZ], R3 ;  /* 0x00000003000075a7 */ /* 0x0022a400080011ff */
[----:B--2---:R-:W-:Y:S05]  /*8900*/  @!P0 NANOSLEEP.SYNCS 0x989680 ;  /* 0x009896800000895d */ /* 0x004fea0003900000 */
[----:B------:R-:W2:Y:S02]  /*8910*/  @!P0 SYNCS.PHASECHK.TRANS64 P0, [R0+URZ], R3 ;  /* 0x00000003000085a7 */ /* 0x000ea400080010ff */
[----:B--2---:R-:W-:Y:S05]  /*8920*/  @!P0 BRA `(.L_x_220) ;  /* 0xfffffffc00f08947 */ /* 0x004fea000383ffff */
[----:B------:R-:W-:Y:S05]  /*8930*/  BRA `(.L_x_221) ;  /* 0xffffffb000a87947 */ /* 0x000fea000383ffff */
.L_x_72:
[----:B----4-:R-:W-:-:S07]  /*8940*/  MOV R0, UR5 ;  /* 0x0000000500007c02 */ /* 0x010fce0008000f00 */
.L_x_222:
[----:B-1----:R1:W2:Y:S02]  /*8950*/  SYNCS.PHASECHK.TRANS64.TRYWAIT P0, [R0+URZ], R3 ;  /* 0x00000003000075a7 */ /* 0x0022a400080011ff */
[----:B--2---:R-:W-:Y:S05]  /*8960*/  @!P0 NANOSLEEP.SYNCS 0x989680 ;  /* 0x009896800000895d */ /* 0x004fea0003900000 */
[----:B------:R-:W2:Y:S02]  /*8970*/  @!P0 SYNCS.PHASECHK.TRANS64 P0, [R0+URZ], R3 ;  /* 0x00000003000085a7 */ /* 0x000ea400080010ff */
[----:B--2---:R-:W-:Y:S05]  /*8980*/  @!P0 BRA `(.L_x_222) ;  /* 0xfffffffc00f08947 */ /* 0x004fea000383ffff */
[----:B------:R-:W-:Y:S05]  /*8990*/  BRA `(.L_x_223) ;  /* 0xffffffb000b47947 */ /* 0x000fea000383ffff */
.L_x_73:
[----:B----4-:R-:W-:-:S07]  /*89a0*/  MOV R0, UR5 ;  /* 0x0000000500007c02 */ /* 0x010fce0008000f00 */
.L_x_224:
[----:B-1----:R1:W2:Y:S02]  /*89b0*/  SYNCS.PHASECHK.TRANS64.TRYWAIT P0, [R0+URZ], R3 ;  /* 0x00000003000075a7 */ /* 0x0022a400080011ff */
[----:B--2---:R-:W-:Y:S05]  /*89c0*/  @!P0 NANOSLEEP.SYNCS 0x989680 ;  /* 0x009896800000895d */ /* 0x004fea0003900000 */
[----:B------:R-:W2:Y:S02]  /*89d0*/  @!P0 SYNCS.PHASECHK.TRANS64 P0, [R0+URZ], R3 ;  /* 0x00000003000085a7 */ /* 0x000ea400080010ff */
[----:B--2---:R-:W-:Y:S05]  /*89e0*/  @!P0 BRA `(.L_x_224) ;  /* 0xfffffffc00f08947 */ /* 0x004fea000383ffff */
[----:B------:R-:W-:Y:S05]  /*89f0*/  BRA `(.L_x_225) ;  /* 0xffffffb000c07947 */ /* 0x000fea000383ffff */
.L_x_74:
[----:B----4-:R-:W-:-:S07]  /*8a00*/  MOV R0, UR5 ;  /* 0x0000000500007c02 */ /* 0x010fce0008000f00 */
.L_x_226:
[----:B-1----:R1:W2:Y:S02]  /*8a10*/  SYNCS.PHASECHK.TRANS64.TRYWAIT P0, [R0+URZ], R3 ;  /* 0x00000003000075a7 */ /* 0x0022a400080011ff */
[----:B--2---:R-:W-:Y:S05]  /*8a20*/  @!P0 NANOSLEEP.SYNCS 0x989680 ;  /* 0x009896800000895d */ /* 0x004fea0003900000 */
[----:B------:R-:W2:Y:S02]  /*8a30*/  @!P0 SYNCS.PHASECHK.TRANS64 P0, [R0+URZ], R3 ;  /* 0x00000003000085a7 */ /* 0x000ea400080010ff */
[----:B--2---:R-:W-:Y:S05]  /*8a40*/  @!P0 BRA `(.L_x_226) ;  /* 0xfffffffc00f08947 */ /* 0x004fea000383ffff */
[----:B------:R-:W-:Y:S05]  /*8a50*/  BRA `(.L_x_227) ;  /* 0xffffffb000cc7947 */ /* 0x000fea000383ffff */
.L_x_75:
[----:B----4-:R-:W-:-:S07]  /*8a60*/  MOV R0, UR5 ;  /* 0x0000000500007c02 */ /* 0x010fce0008000f00 */
.L_x_228:
[----:B-1----:R1:W2:Y:S02]  /*8a70*/  SYNCS.PHASECHK.TRANS64.TRYWAIT P0, [R0+URZ], R3 ;  /* 0x00000003000075a7 */ /* 0x0022a400080011ff */
[----:B--2---:R-:W-:Y:S05]  /*8a80*/  @!P0 NANOSLEEP.SYNCS 0x989680 ;  /* 0x009896800000895d */ /* 0x004fea0003900000 */
[----:B------:R-:W2:Y:S02]  /*8a90*/  @!P0 SYNCS.PHASECHK.TRANS64 P0, [R0+URZ], R3 ;  /* 0x00000003000085a7 */ /* 0x000ea400080010ff */
[----:B--2---:R-:W-:Y:S05]  /*8aa0*/  @!P0 BRA `(.L_x_228) ;  /* 0xfffffffc00f08947 */ /* 0x004fea000383ffff */
[----:B------:R-:W-:Y:S05]  /*8ab0*/  BRA `(.L_x_229) ;  /* 0xffffffb000d87947 */ /* 0x000fea000383ffff */
.L_x_76:
[----:B----4-:R-:W-:-:S07]  /*8ac0*/  MOV R0, UR5 ;  /* 0x0000000500007c02 */ /* 0x010fce0008000f00 */
.L_x_230:
[----:B-1----:R1:W2:Y:S02]  /*8ad0*/  SYNCS.PHASECHK.TRANS64.TRYWAIT P0, [R0+URZ], R3 ;  /* 0x00000003000075a7 */ /* 0x0022a400080011ff */
[----:B--2---:R-:W-:Y:S05]  /*8ae0*/  @!P0 NANOSLEEP.SYNCS 0x989680 ;  /* 0x009896800000895d */ /* 0x004fea0003900000 */
[----:B------:R-:W2:Y:S02]  /*8af0*/  @!P0 SYNCS.PHASECHK.TRANS64 P0, [R0+URZ], R3 ;  /* 0x00000003000085a7 */ /* 0x000ea400080010ff */
[----:B--2---:R-:W-:Y:S05]  /*8b00*/  @!P0 BRA `(.L_x_230) ;  /* 0xfffffffc00f08947 */ /* 0x004fea000383ffff */
[----:B------:R-:W-:Y:S05]  /*8b10*/  BRA `(.L_x_231) ;  /* 0xffffffb000e47947 */ /* 0x000fea000383ffff */
.L_x_77:
[----:B----4-:R-:W-:-:S07]  /*8b20*/  MOV R0, UR5 ;  /* 0x0000000500007c02 */ /* 0x010fce0008000f00 */
.L_x_232:
[----:B-1----:R1:W2:Y:S02]  /*8b30*/  SYNCS.PHASECHK.TRANS64.TRYWAIT P0, [R0+URZ], R3 ;  /* 0x00000003000075a7 */ /* 0x0022a400080011ff */
[----:B--2---:R-:W-:Y:S05]  /*8b40*/  @!P0 NANOSLEEP.SYNCS 0x989680 ;  /* 0x009896800000895d */ /* 0x004fea0003900000 */
[----:B------:R-:W2:Y:S02]  /*8b50*/  @!P0 SYNCS.PHASECHK.TRANS64 P0, [R0+URZ], R3 ;  /* 0x00000003000085a7 */ /* 0x000ea400080010ff */
[----:B--2---:R-:W-:Y:S05]  /*8b60*/  @!P0 BRA `(.L_x_232) ;  /* 0xfffffffc00f08947 */ /* 0x004fea000383ffff */
[----:B------:R-:W-:Y:S05]  /*8b70*/  BRA `(.L_x_233) ;  /* 0xffffffb000f07947 */ /* 0x000fea000383ffff */
.L_x_78:
[----:B----4-:R-:W-:-:S07]  /*8b80*/  MOV R0, UR5 ;  /* 0x0000000500007c02 */ /* 0x010fce0008000f00 */
.L_x_234:
[----:B-1----:R1:W2:Y:S02]  /*8b90*/  SYNCS.PHASECHK.TRANS64.TRYWAIT P0, [R0+URZ], R3 ;  /* 0x00000003000075a7 */ /* 0x0022a400080011ff */
[----:B--2---:R-:W-:Y:S05]  /*8ba0*/  @!P0 NANOSLEEP.SYNCS 0x989680 ;  /* 0x009896800000895d */ /* 0x004fea0003900000 */
[----:B------:R-:W2:Y:S02]  /*8bb0*/  @!P0 SYNCS.PHASECHK.TRANS64 P0, [R0+URZ], R3 ;  /* 0x00000003000085a7 */ /* 0x000ea400080010ff */
[----:B--2---:R-:W-:Y:S05]  /*8bc0*/  @!P0 BRA `(.L_x_234) ;  /* 0xfffffffc00f08947 */ /* 0x004fea000383ffff */
[----:B------:R-:W-:Y:S05]  /*8bd0*/  BRA `(.L_x_235) ;  /* 0xffffffb000fc7947 */ /* 0x000fea000383ffff */
.L_x_79:
[----:B----4-:R-:W-:-:S07]  /*8be0*/  MOV R0, UR5 ;  /* 0x0000000500007c02 */ /* 0x010fce0008000f00 */
.L_x_236:
[----:B-1----:R1:W2:Y:S02]  /*8bf0*/  SYNCS.PHASECHK.TRANS64.TRYWAIT P0, [R0+URZ], R3 ;  /* 0x00000003000075a7 */ /* 0x0022a400080011ff */
[----:B--2---:R-:W-:Y:S05]  /*8c00*/  @!P0 NANOSLEEP.SYNCS 0x989680 ;  /* 0x009896800000895d */ /* 0x004fea0003900000 */
[----:B------:R-:W2:Y:S02]  /*8c10*/  @!P0 SYNCS.PHASECHK.TRANS64 P0, [R0+URZ], R3 ;  /* 0x00000003000085a7 */ /* 0x000ea400080010ff */
[----:B--2---:R-:W-:Y:S05]  /*8c20*/  @!P0 BRA `(.L_x_236) ;  /* 0xfffffffc00f08947 */ /* 0x004fea000383ffff */
[----:B------:R-:W-:Y:S05]  /*8c30*/  BRA `(.L_x_237) ;  /* 0xffffffb400087947 */ /* 0x000fea000383ffff */
.L_x_80:
[----:B----4-:R-:W-:-:S07]  /*8c40*/  MOV R0, UR5 ;  /* 0x0000000500007c02 */ /* 0x010fce0008000f00 */
.L_x_238:
[----:B-1----:R1:W2:Y:S02]  /*8c50*/  SYNCS.PHASECHK.TRANS64.TRYWAIT P0, [R0+URZ], R3 ;  /* 0x00000003000075a7 */ /* 0x0022a400080011ff */
[----:B--2---:R-:W-:Y:S05]  /*8c60*/  @!P0 NANOSLEEP.SYNCS 0x989680 ;  /* 0x009896800000895d */ /* 0x004fea0003900000 */
[----:B------:R-:W2:Y:S02]  /*8c70*/  @!P0 SYNCS.PHASECHK.TRANS64 P0, [R0+URZ], R3 ;  /* 0x00000003000085a7 */ /* 0x000ea400080010ff */
[----:B--2---:R-:W-:Y:S05]  /*8c80*/  @!P0 BRA `(.L_x_238) ;  /* 0xfffffffc00f08947 */ /* 0x004fea000383ffff */
[----:B------:R-:W-:Y:S05]  /*8c90*/  BRA `(.L_x_239) ;  /* 0xffffffb400147947 */ /* 0x000fea000383ffff */
.L_x_81:
[----:B----4-:R-:W-:-:S07]  /*8ca0*/  MOV R0, UR5 ;  /* 0x0000000500007c02 */ /* 0x010fce0008000f00 */
.L_x_240:
[----:B-1----:R1:W2:Y:S02]  /*8cb0*/  SYNCS.PHASECHK.TRANS64.TRYWAIT P0, [R0+URZ], R3 ;  /* 0x00000003000075a7 */ /* 0x0022a400080011ff */
[----:B--2---:R-:W-:Y:S05]  /*8cc0*/  @!P0 NANOSLEEP.SYNCS 0x989680 ;  /* 0x009896800000895d */ /* 0x004fea0003900000 */
[----:B------:R-:W2:Y:S02]  /*8cd0*/  @!P0 SYNCS.PHASECHK.TRANS64 P0, [R0+URZ], R3 ;  /* 0x00000003000085a7 */ /* 0x000ea400080010ff */
[----:B--2---:R-:W-:Y:S05]  /*8ce0*/  @!P0 BRA `(.L_x_240) ;  /* 0xfffffffc00f08947 */ /* 0x004fea000383ffff */
[----:B------:R-:W-:Y:S05]  /*8cf0*/  BRA `(.L_x_241) ;  /* 0xffffffb400207947 */ /* 0x000fea000383ffff */
.L_x_82:
[----:B----4-:R-:W-:-:S07]  /*8d00*/  MOV R0, UR5 ;  /* 0x0000000500007c02 */ /* 0x010fce0008000f00 */
.L_x_242:
[----:B-1----:R1:W2:Y:S02]  /*8d10*/  SYNCS.PHASECHK.TRANS64.TRYWAIT P0, [R0+URZ], R3 ;  /* 0x00000003000075a7 */ /* 0x0022a400080011ff */
[----:B--2---:R-:W-:Y:S05]  /*8d20*/  @!P0 NANOSLEEP.SYNCS 0x989680 ;  /* 0x009896800000895d */ /* 0x004fea0003900000 */
[----:B------:R-:W2:Y:S02]  /*8d30*/  @!P0 SYNCS.PHASECHK.TRANS64 P0, [R0+URZ], R3 ;  /* 0x00000003000085a7 */ /* 0x000ea400080010ff */
[----:B--2---:R-:W-:Y:S05]  /*8d40*/  @!P0 BRA `(.L_x_242) ;  /* 0xfffffffc00f08947 */ /* 0x004fea000383ffff */
[----:B------:R-:W-:Y:S05]  /*8d50*/  BRA `(.L_x_243) ;  /* 0xffffffb4002c7947 */ /* 0x000fea000383ffff */
.L_x_83:
[----:B----4-:R-:W-:-:S07]  /*8d60*/  MOV R0, UR5 ;  /* 0x0000000500007c02 */ /* 0x010fce0008000f00 */
.L_x_244:
[----:B-1----:R1:W2:Y:S02]  /*8d70*/  SYNCS.PHASECHK.TRANS64.TRYWAIT P0, [R0+URZ], R3 ;  /* 0x00000003000075a7 */ /* 0x0022a400080011ff */
[----:B--2---:R-:W-:Y:S05]  /*8d80*/  @!P0 NANOSLEEP.SYNCS 0x989680 ;  /* 0x009896800000895d */ /* 0x004fea0003900000 */
[----:B------:R-:W2:Y:S02]  /*8d90*/  @!P0 SYNCS.PHASECHK.TRANS64 P0, [R0+URZ], R3 ;  /* 0x00000003000085a7 */ /* 0x000ea400080010ff */
[----:B--2---:R-:W-:Y:S05]  /*8da0*/  @!P0 BRA `(.L_x_244) ;  /* 0xfffffffc00f08947 */ /* 0x004fea000383ffff */
[----:B------:R-:W-:Y:S05]  /*8db0*/  BRA `(.L_x_245) ;  /* 0xffffffb400387947 */ /* 0x000fea000383ffff */
.L_x_84:
[----:B----4-:R-:W-:-:S07]  /*8dc0*/  MOV R0, UR5 ;  /* 0x0000000500007c02 */ /* 0x010fce0008000f00 */
.L_x_246:
[----:B-1----:R1:W2:Y:S02]  /*8dd0*/  SYNCS.PHASECHK.TRANS64.TRYWAIT P0, [R0+URZ], R3 ;  /* 0x00000003000075a7 */ /* 0x0022a400080011ff */
[----:B--2---:R-:W-:Y:S05]  /*8de0*/  @!P0 NANOSLEEP.SYNCS 0x989680 ;  /* 0x009896800000895d */ /* 0x004fea0003900000 */
[----:B------:R-:W2:Y:S02]  /*8df0*/  @!P0 SYNCS.PHASECHK.TRANS64 P0, [R0+URZ], R3 ;  /* 0x00000003000085a7 */ /* 0x000ea400080010ff */
[----:B--2---:R-:W-:Y:S05]  /*8e00*/  @!P0 BRA `(.L_x_246) ;  /* 0xfffffffc00f08947 */ /* 0x004fea000383ffff */
[----:B------:R-:W-:Y:S05]  /*8e10*/  BRA `(.L_x_247) ;  /* 0xffffffb400447947 */ /* 0x000fea000383ffff */
.L_x_87:
[----:B-1----:R1:W2:Y:S02]  /*8e20*/  SYNCS.PHASECHK.TRANS64.TRYWAIT P0, [R0+URZ+0x3a0], R5 ;  /* 0x0003a005000075a7 */ /* 0x0022a400080011ff */
[----:B--2---:R-:W-:Y:S05]  /*8e30*/  @!P0 NANOSLEEP.SYNCS 0x989680 ;  /* 0x009896800000895d */ /* 0x004fea0003900000 */
[----:B------:R-:W2:Y:S02]  /*8e40*/  @!P0 SYNCS.PHASECHK.TRANS64 P0, [R0+URZ+0x3a0], R5 ;  /* 0x0003a005000085a7 */ /* 0x000ea400080010ff */
[----:B--2---:R-:W-:Y:S05]  /*8e50*/  @!P0 BRA `(.L_x_87) ;  /* 0xfffffffc00f08947 */ /* 0x004fea000383ffff */
[----:B------:R-:W-:Y:S05]  /*8e60*/  BRA `(.L_x_248) ;  /* 0xffffffb400a07947 */ /* 0x000fea000383ffff */
.L_x_88:
[----:B------:R-:W-:-:S07]  /*8e70*/  MOV R0, UR5 ;  /* 0x0000000500007c02 */ /* 0x000fce0008000f00 */
.L_x_249:
[----:B-1----:R1:W2:Y:S02]  /*8e80*/  SYNCS.PHASECHK.TRANS64.TRYWAIT P0, [R0+URZ+0x350], R5 ;  /* 0x00035005000075a7 */ /* 0x0022a400080011ff */
[----:B--2---:R-:W-:Y:S05]  /*8e90*/  @!P0 NANOSLEEP.SYNCS 0x989680 ;  /* 0x009896800000895d */ /* 0x004fea0003900000 */
[----:B------:R-:W2:Y:S02]  /*8ea0*/  @!P0 SYNCS.PHASECHK.TRANS64 P0, [R0+URZ+0x350], R5 ;  /* 0x00035005000085a7 */ /* 0x000ea400080010ff */
[----:B--2---:R-:W-:Y:S05]  /*8eb0*/  @!P0 BRA `(.L_x_249) ;  /* 0xfffffffc00f08947 */ /* 0x004fea000383ffff */
[----:B------:R-:W-:Y:S05]  /*8ec0*/  BRA `(.L_x_250) ;  /* 0xffffffb400b07947 */ /* 0x000fea000383ffff */
.L_x_89:
[----:B-1----:R1:W2:Y:S02]  /*8ed0*/  SYNCS.PHASECHK.TRANS64.TRYWAIT P1, [R0+URZ+0x340], R5 ;  /* 0x00034005000075a7 */ /* 0x0022a400080211ff */
[----:B--2---:R-:W-:Y:S05]  /*8ee0*/  @!P1 NANOSLEEP.SYNCS 0x989680 ;  /* 0x009896800000995d */ /* 0x004fea0003900000 */
[----:B------:R-:W2:Y:S02]  /*8ef0*/  @!P1 SYNCS.PHASECHK.TRANS64 P1, [R0+URZ+0x340], R5 ;  /* 0x00034005000095a7 */ /* 0x000ea400080210ff */
[----:B--2---:R-:W-:Y:S05]  /*8f00*/  @!P1 BRA `(.L_x_89) ;  /* 0xfffffffc00f09947 */ /* 0x004fea000383ffff */
[----:B------:R-:W-:Y:S05]  /*8f10*/  BRA `(.L_x_251) ;  /* 0xffffffb400e07947 */ /* 0x000fea000383ffff */
.L_x_92:
[----:B------:R-:W-:-:S07]  /*8f20*/  MOV R0, UR5 ;  /* 0x0000000500007c02 */ /* 0x000fce0008000f00 */
.L_x_252:
[----:B-1----:R1:W2:Y:S02]  /*8f30*/  SYNCS.PHASECHK.TRANS64.TRYWAIT P0, [R0+URZ+0x350], R3 ;  /* 0x00035003000075a7 */ /* 0x0022a400080011ff */
[----:B--2---:R-:W-:Y:S05]  /*8f40*/  @!P0 NANOSLEEP.SYNCS 0x989680 ;  /* 0x009896800000895d */ /* 0x004fea0003900000 */
[----:B------:R-:W2:Y:S02]  /*8f50*/  @!P0 SYNCS.PHASECHK.TRANS64 P0, [R0+URZ+0x350], R3 ;  /* 0x00035003000085a7 */ /* 0x000ea400080010ff */
[----:B--2---:R-:W-:Y:S05]  /*8f60*/  @!P0 BRA `(.L_x_252) ;  /* 0xfffffffc00f08947 */ /* 0x004fea000383ffff */
[----:B------:R-:W-:Y:S05]  /*8f70*/  BRA `(.L_x_91) ;  /* 0xffffffb800347947 */ /* 0x000fea000383ffff */
.L_x_99:
[----:B-1----:R1:W2:Y:S02]  /*8f80*/  SYNCS.PHASECHK.TRANS64.TRYWAIT P1, [R0+URZ+0x340], R5 ;  /* 0x00034005000075a7 */ /* 0x0022a400080211ff */
[----:B--2---:R-:W-:Y:S05]  /*8f90*/  @!P1 NANOSLEEP.SYNCS 0x989680 ;  /* 0x009896800000995d */ /* 0x004fea0003900000 */
[----:B------:R-:W2:Y:S02]  /*8fa0*/  @!P1 SYNCS.PHASECHK.TRANS64 P1, [R0+URZ+0x340], R5 ;  /* 0x00034005000095a7 */ /* 0x000ea400080210ff */
[----:B--2---:R-:W-:Y:S05]  /*8fb0*/  @!P1 BRA `(.L_x_99) ;  /* 0xfffffffc00f09947 */ /* 0x004fea000383ffff */
[----:B------:R-:W-:Y:S05]  /*8fc0*/  BRA `(.L_x_253) ;  /* 0xffffffbc00947947 */ /* 0x000fea000383ffff */
.L_x_100:
[----:B------:R-:W-:-:S07]  /*8fd0*/  MOV R3, UR8 ;  /* 0x0000000800037c02 */ /* 0x000fce0008000f00 */
.L_x_254:
[----:B-1----:R1:W2:Y:S02]  /*8fe0*/  SYNCS.PHASECHK.TRANS64.TRYWAIT P0, [R3+URZ+0x380], R0 ;  /* 0x00038000030075a7 */ /* 0x0022a400080011ff */
[----:B--2---:R-:W-:Y:S05]  /*8ff0*/  @!P0 NANOSLEEP.SYNCS 0x989680 ;  /* 0x009896800000895d */ /* 0x004fea0003900000 */
[----:B------:R-:W2:Y:S02]  /*9000*/  @!P0 SYNCS.PHASECHK.TRANS64 P0, [R3+URZ+0x380], R0 ;  /* 0x00038000030085a7 */ /* 0x000ea400080010ff */
[----:B--2---:R-:W-:Y:S05]  /*9010*/  @!P0 BRA `(.L_x_254) ;  /* 0xfffffffc00f08947 */ /* 0x004fea000383ffff */
[----:B------:R-:W-:Y:S05]  /*9020*/  BRA `(.L_x_255) ;  /* 0xffffffbc00e47947 */ /* 0x000fea000383ffff */
.L_x_103:
[----:B------:R-:W-:Y:S07]  /*9030*/  MOV R0, UR7 ;  /* 0x0000000700007c02 */ /* 0x000fee0008000f00 */
.L_x_256:
[----:B-1----:R1:W2:Y:S02]  /*9040*/  SYNCS.PHASECHK.TRANS64.TRYWAIT P0, [R0+URZ], R3 ;  /* 0x00000003000075a7 */ /* 0x0022a400080011ff */
[----:B--2---:R-:W-:Y:S05]  /*9050*/  @!P0 NANOSLEEP.SYNCS 0x989680 ;  /* 0x009896800000895d */ /* 0x004fea0003900000 */
[----:B------:R-:W2:Y:S02]  /*9060*/  @!P0 SYNCS.PHASECHK.TRANS64 P0, [R0+URZ], R3 ;  /* 0x00000003000085a7 */ /* 0x000ea400080010ff */
[----:B--2---:R-:W-:Y:S05]  /*9070*/  @!P0 BRA `(.L_x_256) ;  /* 0xfffffffc00f08947 */ /* 0x004fea000383ffff */
[----:B------:R-:W-:Y:S05]  /*9080*/  BRA `(.L_x_102) ;  /* 0xffffffc000007947 */ /* 0x000fea000383ffff */
.L_x_106:
[----:B------:R-:W-:-:S07]  /*9090*/  MOV R0, UR5 ;  /* 0x0000000500007c02 */ /* 0x000fce0008000f00 */
.L_x_257:
[----:B--2---:R2:W3:Y:S02]  /*90a0*/  SYNCS.PHASECHK.TRANS64.TRYWAIT P0, [R0+URZ], R3 ;  /* 0x00000003000075a7 */ /* 0x0044e400080011ff */
[----:B---3--:R-:W-:Y:S05]  /*90b0*/  @!P0 NANOSLEEP.SYNCS 0x989680 ;  /* 0x009896800000895d */ /* 0x008fea0003900000 */
[----:B------:R-:W3:Y:S02]  /*90c0*/  @!P0 SYNCS.PHASECHK.TRANS64 P0, [R0+URZ], R3 ;  /* 0x00000003000085a7 */ /* 0x000ee400080010ff */
[----:B---3--:R-:W-:Y:S05]  /*90d0*/  @!P0 BRA `(.L_x_257) ;  /* 0xfffffffc00f08947 */ /* 0x008fea000383ffff */
[----:B------:R-:W-:Y:S05]  /*90e0*/  BRA `(.L_x_258) ;  /* 0xffffffc000b47947 */ /* 0x000fea000383ffff */
.L_x_107:
[----:B------:R-:W-:-:S07]  /*90f0*/  MOV R0, UR5 ;  /* 0x0000000500007c02 */ /* 0x000fce0008000f00 */
.L_x_259:
[----:B-1----:R1:W2:Y:S02]  /*9100*/  SYNCS.PHASECHK.TRANS64.TRYWAIT P0, [R0+URZ], R3 ;  /* 0x00000003000075a7 */ /* 0x0022a400080011ff */
[----:B--2---:R-:W-:Y:S05]  /*9110*/  @!P0 NANOSLEEP.SYNCS 0x989680 ;  /* 0x009896800000895d */ /* 0x004fea0003900000 */
[----:B------:R-:W2:Y:S02]  /*9120*/  @!P0 SYNCS.PHASECHK.TRANS64 P0, [R0+URZ], R3 ;  /* 0x00000003000085a7 */ /* 0x000ea400080010ff */
[----:B--2---:R-:W-:Y:S05]  /*9130*/  @!P0 BRA `(.L_x_259) ;  /* 0xfffffffc00f08947 */ /* 0x004fea000383ffff */
[----:B------:R-:W-:Y:S05]  /*9140*/  BRA `(.L_x_260) ;  /* 0xffffffc000c07947 */ /* 0x000fea000383ffff */
.L_x_108:
[----:B------:R-:W-:-:S07]  /*9150*/  MOV R0, UR5 ;  /* 0x0000000500007c02 */ /* 0x000fce0008000f00 */
.L_x_261:
[----:B-1----:R1:W2:Y:S02]  /*9160*/  SYNCS.PHASECHK.TRANS64.TRYWAIT P0, [R0+URZ], R3 ;  /* 0x00000003000075a7 */ /* 0x0022a400080011ff */
[----:B--2---:R-:W-:Y:S05]  /*9170*/  @!P0 NANOSLEEP.SYNCS 0x989680 ;  /* 0x009896800000895d */ /* 0x004fea0003900000 */
[----:B------:R-:W2:Y:S02]  /*9180*/  @!P0 SYNCS.PHASECHK.TRANS64 P0, [R0+URZ], R3 ;  /* 0x00000003000085a7 */ /* 0x000ea400080010ff */
[----:B--2---:R-:W-:Y:S05]  /*9190*/  @!P0 BRA `(.L_x_261) ;  /* 0xfffffffc00f08947 */ /* 0x004fea000383ffff */
[----:B------:R-:W-:Y:S05]  /*91a0*/  BRA `(.L_x_262) ;  /* 0xffffffc000cc7947 */ /* 0x000fea000383ffff */
.L_x_109:
[----:B------:R-:W-:-:S07]  /*91b0*/  MOV R0, UR7 ;  /* 0x0000000700007c02 */ /* 0x000fce0008000f00 */
.L_x_263:
[----:B-1----:R1:W2:Y:S02]  /*91c0*/  SYNCS.PHASECHK.TRANS64.TRYWAIT P0, [R0+URZ], R3 ;  /* 0x00000003000075a7 */ /* 0x0022a400080011ff */
[----:B--2---:R-:W-:Y:S05]  /*91d0*/  @!P0 NANOSLEEP.SYNCS 0x989680 ;  /* 0x009896800000895d */ /* 0x004fea0003900000 */
[----:B------:R-:W2:Y:S02]  /*91e0*/  @!P0 SYNCS.PHASECHK.TRANS64 P0, [R0+URZ], R3 ;  /* 0x00000003000085a7 */ /* 0x000ea400080010ff */
[----:B--2---:R-:W-:Y:S05]  /*91f0*/  @!P0 BRA `(.L_x_263) ;  /* 0xfffffffc00f08947 */ /* 0x004fea000383ffff */
[----:B------:R-:W-:Y:S05]  /*9200*/  BRA `(.L_x_264) ;  /* 0xffffffc000d87947 */ /* 0x000fea000383ffff */
.L_x_114:
[----:B--2---:R2:W3:Y:S02]  /*9210*/  SYNCS.PHASECHK.TRANS64.TRYWAIT P0, [R0+URZ+0x340], R3 ;  /* 0x00034003000075a7 */ /* 0x0044e400080011ff */
[----:B---3--:R-:W-:Y:S05]  /*9220*/  @!P0 NANOSLEEP.SYNCS 0x989680 ;  /* 0x009896800000895d */ /* 0x008fea0003900000 */
[----:B------:R-:W3:Y:S02]  /*9230*/  @!P0 SYNCS.PHASECHK.TRANS64 P0, [R0+URZ+0x340], R3 ;  /* 0x00034003000085a7 */ /* 0x000ee400080010ff */
[----:B---3--:R-:W-:Y:S05]  /*9240*/  @!P0 BRA `(.L_x_114) ;  /* 0xfffffffc00f08947 */ /* 0x008fea000383ffff */
[----:B------:R-:W-:Y:S05]  /*9250*/  BRA `(.L_x_265) ;  /* 0xffffffc400d07947 */ /* 0x000fea000383ffff */
.L_x_117:
[----:B------:R-:W-:Y:S07]  /*9260*/  MOV R0, UR7 ;  /* 0x0000000700007c02 */ /* 0x000fee0008000f00 */
.L_x_266:
[----:B--2---:R2:W3:Y:S02]  /*9270*/  SYNCS.PHASECHK.TRANS64.TRYWAIT P0, [R0+URZ+0x338], R3 ;  /* 0x00033803000075a7 */ /* 0x0044e400080011ff */
[----:B---3--:R-:W-:Y:S05]  /*9280*/  @!P0 NANOSLEEP.SYNCS 0x989680 ;  /* 0x009896800000895d */ /* 0x008fea0003900000 */
[----:B------:R-:W3:Y:S02]  /*9290*/  @!P0 SYNCS.PHASECHK.TRANS64 P0, [R0+URZ+0x338], R3 ;  /* 0x00033803000085a7 */ /* 0x000ee400080010ff */
[----:B---3--:R-:W-:Y:S05]  /*92a0*/  @!P0 BRA `(.L_x_266) ;  /* 0xfffffffc00f08947 */ /* 0x008fea000383ffff */
[----:B------:R-:W-:Y:S05]  /*92b0*/  BRA `(.L_x_116) ;  /* 0xffffffc800b87947 */ /* 0x000fea000383ffff */
.L_x_120:
[----:B------:R-:W-:Y:S07]  /*92c0*/  MOV R3, UR13 ;  /* 0x0000000d00037c02 */ /* 0x000fee0008000f00 */
.L_x_267:
[----:B-1----:R1:W2:Y:S02]  /*92d0*/  SYNCS.PHASECHK.TRANS64.TRYWAIT P2, [R3+URZ+0x320], R12 ;  /* 0x0003200c030075a7 */ /* 0x0022a400080411ff */
[----:B--2---:R-:W-:Y:S05]  /*92e0*/  @!P2 NANOSLEEP.SYNCS 0x989680 ;  /* 0x009896800000a95d */ /* 0x004fea0003900000 */
[----:B------:R-:W2:Y:S02]  /*92f0*/  @!P2 SYNCS.PHASECHK.TRANS64 P2, [R3+URZ+0x320], R12 ;  /* 0x0003200c0300a5a7 */ /* 0x000ea400080410ff */
[----:B--2---:R-:W-:Y:S05]  /*9300*/  @!P2 BRA `(.L_x_267) ;  /* 0xfffffffc00f0a947 */ /* 0x004fea000383ffff */
[----:B------:R-:W-:Y:S05]  /*9310*/  BRA `(.L_x_268) ;  /* 0xffffffcc00547947 */ /* 0x000fea000383ffff */
.L_x_122:
[----:B------:R-:W-:-:S07]  /*9320*/  MOV R0, UR4 ;  /* 0x0000000400007c02 */ /* 0x000fce0008000f00 */
.L_x_269:
[----:B-1----:R1:W3:Y:S02]  /*9330*/  SYNCS.PHASECHK.TRANS64.TRYWAIT P0, [R0+URZ], R3 ;  /* 0x00000003000075a7 */ /* 0x0022e400080011ff */
[----:B---3--:R-:W-:Y:S05]  /*9340*/  @!P0 NANOSLEEP.SYNCS 0x989680 ;  /* 0x009896800000895d */ /* 0x008fea0003900000 */
[----:B------:R-:W3:Y:S02]  /*9350*/  @!P0 SYNCS.PHASECHK.TRANS64 P0, [R0+URZ], R3 ;  /* 0x00000003000085a7 */ /* 0x000ee400080010ff */
[----:B---3--:R-:W-:Y:S05]  /*9360*/  @!P0 BRA `(.L_x_269) ;  /* 0xfffffffc00f08947 */ /* 0x008fea000383ffff */
[----:B------:R-:W-:Y:S05]  /*9370*/  BRA `(.L_x_270) ;  /* 0xffffffcc00f07947 */ /* 0x000fea000383ffff */
.L_x_124:
[----:B--2---:R2:W4:Y:S02]  /*9380*/  SYNCS.PHASECHK.TRANS64.TRYWAIT P0, [R0+URZ+0x340], R3 ;  /* 0x00034003000075a7 */ /* 0x00452400080011ff */
[----:B----4-:R-:W-:Y:S05]  /*9390*/  @!P0 NANOSLEEP.SYNCS 0x989680 ;  /* 0x009896800000895d */ /* 0x010fea0003900000 */
[----:B------:R-:W4:Y:S02]  /*93a0*/  @!P0 SYNCS.PHASECHK.TRANS64 P0, [R0+URZ+0x340], R3 ;  /* 0x00034003000085a7 */ /* 0x000f2400080010ff */
[----:B----4-:R-:W-:Y:S05]  /*93b0*/  @!P0 BRA `(.L_x_124) ;  /* 0xfffffffc00f08947 */ /* 0x010fea000383ffff */
[----:B------:R-:W-:Y:S05]  /*93c0*/  BRA `(.L_x_271) ;  /* 0xffffffd000d07947 */ /* 0x000fea000383ffff */
.L_x_134:
[----:B-1----:R1:W2:Y:S02]  /*93d0*/  SYNCS.PHASECHK.TRANS64.TRYWAIT P1, [R0+URZ+0x310], R3 ;  /* 0x00031003000075a7 */ /* 0x0022a400080211ff */
[----:B--2---:R-:W-:Y:S05]  /*93e0*/  @!P1 NANOSLEEP.SYNCS 0x989680 ;  /* 0x009896800000995d */ /* 0x004fea0003900000 */
[----:B------:R-:W2:Y:S02]  /*93f0*/  @!P1 SYNCS.PHASECHK.TRANS64 P1, [R0+URZ+0x310], R3 ;  /* 0x00031003000095a7 */ /* 0x000ea400080210ff */
[----:B--2---:R-:W-:Y:S05]  /*9400*/  @!P1 BRA `(.L_x_134) ;  /* 0xfffffffc00f09947 */ /* 0x004fea000383ffff */
[----:B------:R-:W-:Y:S05]  /*9410*/  BRA `(.L_x_133) ;  /* 0xffffffdc00b07947 */ /* 0x000fea000383ffff */
.L_x_136:
[----:B-1----:R1:W4:Y:S02]  /*9420*/  SYNCS.PHASECHK.TRANS64.TRYWAIT P1, [R66+URZ+0x360], R7 ;  /* 0x00036007420075a7 */ /* 0x00232400080211ff */
[----:B----4-:R-:W-:Y:S05]  /*9430*/  @!P1 NANOSLEEP.SYNCS 0x989680 ;  /* 0x009896800000995d */ /* 0x010fea0003900000 */
[----:B------:R-:W4:Y:S02]  /*9440*/  @!P1 SYNCS.PHASECHK.TRANS64 P1, [R66+URZ+0x360], R7 ;  /* 0x00036007420095a7 */ /* 0x000f2400080210ff */
[----:B----4-:R-:W-:Y:S05]  /*9450*/  @!P1 BRA `(.L_x_136) ;  /* 0xfffffffc00f09947 */ /* 0x010fea000383ffff */
[----:B------:R-:W-:Y:S05]  /*9460*/  BRA `(.L_x_135) ;  /* 0xffffffdc00c87947 */ /* 0x000fea000383ffff */
        .weak           $__internal_0_$__cuda_sm10x_tcgen05_guardrail_trap_col_being_dealloced_not_returned_by_alloc
        .type           $__internal_0_$__cuda_sm10x_tcgen05_guardrail_trap_col_being_dealloced_not_returned_by_alloc,@function
        .size           $__internal_0_$__cuda_sm10x_tcgen05_guardrail_trap_col_being_dealloced_not_returned_by_alloc,($__internal_1_$__cuda_sm10x_tcgen05_guardrail_trap_phase_invalid_during_alloc - $__internal_0_$__cuda_sm10x_tcgen05_guardrail_trap_col_being_dealloced_not_returned_by_alloc)
$__internal_0_$__cuda_sm10x_tcgen05_guardrail_trap_col_being_dealloced_not_returned_by_alloc:
[----:B------:R-:W-:Y:S05]  /*9470*/  BPT.TRAP 0x1 ;  /* 0x000000040000795c */ /* 0x000fea0000300000 */
[----:B------:R-:W-:-:S04]  /*9480*/  HFMA2 R3, -RZ, RZ, 0, 0 ;  /* 0x00000000ff037431 */ /* 0x000fc800000001ff */
[----:B------:R-:W-:Y:S05]  /*9490*/  RET.REL.NODEC R2 `(_ZN7cutlass13device_kernelINS_4gemm6kernel13GemmUniversalIN4cute5tupleIJiiiiEEENS1_10collective13CollectiveMmaINS1_35MainloopSm100TmaUmmaWarpSpecializedILi49ELi2ELi4ENS5_IJNS4_1CILi1EEESB_SB_EEEEENS5_IJNSA_ILi64EEENSA_ILi8EEENSA_ILi32EEEEEENS_10bfloat16_tENS5_IJlSB_lEEESI_NS5_IJSB_llEEENS4_8TiledMMAINS4_8MMA_AtomIJNS4_20SM100_MMA_F16BF16_SSISI_SI_fLi64ELi8ELNS4_4UMMA5MajorE0ELSP_1ELNSO_7ScaleInE0ELSQ_0EEEEEENS4_6LayoutISC_NS5_IJNSA_ILi0EEESU_SU_EEEEENS5_IJNS4_10UnderscoreESX_SX_EEEEENS4_13SM90_TMA_LOADENS4_14ComposedLayoutINS4_7SwizzleILi2ELi4ELi3EEENS4_18smem_ptr_flag_bitsILi16EEENST_INS5_IJSF_SG_EEENS5_IJSG_SB_EEEEEEEvNS4_8identityES10_NS11_INS12_ILi0ELi4ELi3EEES15_NST_INS5_IJSF_SF_EEENS5_IJSB_SF_EEEEEEEvS1A_EENS_8epilogue10collective18CollectiveEpilogueINS1H_23Sm100TmaWarpSpecializedILi2ELi1ELi4ELb1ELb0EEEJSH_NS5_IJNST_ISE_SB_EENST_ISF_SB_EEEEEfSJ_fSJ_NS1H_6fusion15FusionCallbacksIS1L_NS1P_17LinearCombinationIffffLNS_15FloatRoundStyleE2EEESH_S1O_JEEENS4_5SM1004TMEM4LOAD26SM100_TMEM_LOAD_16dp128b2xES10_NS11_INS12_ILi1ELi4ELi3EEENS14_ILi32EEENST_IS1C_NS5_IJSF_SB_EEEEEEENS4_17SM75_U32x4_LDSM_NENS4_14SM90_TMA_STOREES23_NS4_17SM90_U32x4_STSM_NENS4_39AutoVectorizingCopyWithAssumedAlignmentILi128EEEEEEvvEEEEvNT_6ParamsE) ;  /* 0xffffff6802d87950 */ /* 0x000fea0003c3ffff */
        .weak           $__internal_1_$__cuda_sm10x_tcgen05_guardrail_trap_phase_invalid_during_alloc
        .type           $__internal_1_$__cuda_sm10x_tcgen05_guardrail_trap_phase_invalid_during_alloc,@function
        .size           $__internal_1_$__cuda_sm10x_tcgen05_guardrail_trap_phase_invalid_during_alloc,($__internal_2_$__cuda_sm10x_tcgen05_guardrail_trap_unallocated_columns_being_dealloced - $__internal_1_$__cuda_sm10x_tcgen05_guardrail_trap_phase_invalid_during_alloc)
$__internal_1_$__cuda_sm10x_tcgen05_guardrail_trap_phase_invalid_during_alloc:
[----:B------:R-:W-:Y:S05]  /*94a0*/  BPT.TRAP 0x1 ;  /* 0x000000040000795c */ /* 0x000fea0000300000 */
[----:B------:R-:W-:-:S04]  /*94b0*/  MOV R3, 0x0 ;  /* 0x0000000000037802 */ /* 0x000fc80000000f00 */
[----:B------:R-:W-:Y:S05]  /*94c0*/  RET.REL.NODEC R2 `(_ZN7cutlass13device_kernelINS_4gemm6kernel13GemmUniversalIN4cute5tupleIJiiiiEEENS1_10collective13CollectiveMmaINS1_35MainloopSm100TmaUmmaWarpSpecializedILi49ELi2ELi4ENS5_IJNS4_1CILi1EEESB_SB_EEEEENS5_IJNSA_ILi64EEENSA_ILi8EEENSA_ILi32EEEEEENS_10bfloat16_tENS5_IJlSB_lEEESI_NS5_IJSB_llEEENS4_8TiledMMAINS4_8MMA_AtomIJNS4_20SM100_MMA_F16BF16_SSISI_SI_fLi64ELi8ELNS4_4UMMA5MajorE0ELSP_1ELNSO_7ScaleInE0ELSQ_0EEEEEENS4_6LayoutISC_NS5_IJNSA_ILi0EEESU_SU_EEEEENS5_IJNS4_10UnderscoreESX_SX_EEEEENS4_13SM90_TMA_LOADENS4_14ComposedLayoutINS4_7SwizzleILi2ELi4ELi3EEENS4_18smem_ptr_flag_bitsILi16EEENST_INS5_IJSF_SG_EEENS5_IJSG_SB_EEEEEEEvNS4_8identityES10_NS11_INS12_ILi0ELi4ELi3EEES15_NST_INS5_IJSF_SF_EEENS5_IJSB_SF_EEEEEEEvS1A_EENS_8epilogue10collective18CollectiveEpilogueINS1H_23Sm100TmaWarpSpecializedILi2ELi1ELi4ELb1ELb0EEEJSH_NS5_IJNST_ISE_SB_EENST_ISF_SB_EEEEEfSJ_fSJ_NS1H_6fusion15FusionCallbacksIS1L_NS1P_17LinearCombinationIffffLNS_15FloatRoundStyleE2EEESH_S1O_JEEENS4_5SM1004TMEM4LOAD26SM100_TMEM_LOAD_16dp128b2xES10_NS11_INS12_ILi1ELi4ELi3EEENS14_ILi32EEENST_IS1C_NS5_IJSF_SB_EEEEEEENS4_17SM75_U32x4_LDSM_NENS4_14SM90_TMA_STOREES23_NS4_17SM90_U32x4_STSM_NENS4_39AutoVectorizingCopyWithAssumedAlignmentILi128EEEEEEvvEEEEvNT_6ParamsE) ;  /* 0xffffff6802cc7950 */ /* 0x000fea0003c3ffff */
        .weak           $__internal_2_$__cuda_sm10x_tcgen05_guardrail_trap_unallocated_columns_being_dealloced
        .type           $__internal_2_$__cuda_sm10x_tcgen05_guardrail_trap_unallocated_columns_being_dealloced,@function
        .size           $__internal_2_$__cuda_sm10x_tcgen05_guardrail_trap_unallocated_columns_being_dealloced,(.L_x_273 - $__internal_2_$__cuda_sm10x_tcgen05_guardrail_trap_unallocated_columns_being_dealloced)
$__internal_2_$__cuda_sm10x_tcgen05_guardrail_trap_unallocated_columns_being_dealloced:
[----:B------:R-:W-:Y:S05]  /*94d0*/  BPT.TRAP 0x1 ;  /* 0x000000040000795c */ /* 0x000fea0000300000 */
[----:B------:R-:W-:-:S04]  /*94e0*/  HFMA2 R3, -RZ, RZ, 0, 0 ;  /* 0x00000000ff037431 */ /* 0x000fc800000001ff */
[----:B------:R-:W-:Y:S05]  /*94f0*/  RET.REL.NODEC R2 `(_ZN7cutlass13device_kernelINS_4gemm6kernel13GemmUniversalIN4cute5tupleIJiiiiEEENS1_10collective13CollectiveMmaINS1_35MainloopSm100TmaUmmaWarpSpecializedILi49ELi2ELi4ENS5_IJNS4_1CILi1EEESB_SB_EEEEENS5_IJNSA_ILi64EEENSA_ILi8EEENSA_ILi32EEEEEENS_10bfloat16_tENS5_IJlSB_lEEESI_NS5_IJSB_llEEENS4_8TiledMMAINS4_8MMA_AtomIJNS4_20SM100_MMA_F16BF16_SSISI_SI_fLi64ELi8ELNS4_4UMMA5MajorE0ELSP_1ELNSO_7ScaleInE0ELSQ_0EEEEEENS4_6LayoutISC_NS5_IJNSA_ILi0EEESU_SU_EEEEENS5_IJNS4_10UnderscoreESX_SX_EEEEENS4_13SM90_TMA_LOADENS4_14ComposedLayoutINS4_7SwizzleILi2ELi4ELi3EEENS4_18smem_ptr_flag_bitsILi16EEENST_INS5_IJSF_SG_EEENS5_IJSG_SB_EEEEEEEvNS4_8identityES10_NS11_INS12_ILi0ELi4ELi3EEES15_NST_INS5_IJSF_SF_EEENS5_IJSB_SF_EEEEEEEvS1A_EENS_8epilogue10collective18CollectiveEpilogueINS1H_23Sm100TmaWarpSpecializedILi2ELi1ELi4ELb1ELb0EEEJSH_NS5_IJNST_ISE_SB_EENST_ISF_SB_EEEEEfSJ_fSJ_NS1H_6fusion15FusionCallbacksIS1L_NS1P_17LinearCombinationIffffLNS_15FloatRoundStyleE2EEESH_S1O_JEEENS4_5SM1004TMEM4LOAD26SM100_TMEM_LOAD_16dp128b2xES10_NS11_INS12_ILi1ELi4ELi3EEENS14_ILi32EEENST_IS1C_NS5_IJSF_SB_EEEEEEENS4_17SM75_U32x4_LDSM_NENS4_14SM90_TMA_STOREES23_NS4_17SM90_U32x4_STSM_NENS4_39AutoVectorizingCopyWithAssumedAlignmentILi128EEEEEEvvEEEEvNT_6ParamsE) ;  /* 0xffffff6802c07950 */ /* 0x000fea0003c3ffff */
.L_x_272:
[----:B------:R-:W-:-:S00]  /*9500*/  BRA `(.L_x_272) ;  /* 0xfffffffc00fc7947 */ /* 0x000fc0000383ffff */
[----:B------:R-:W-:-:S00]  /*9510*/  NOP ;  /* 0x0000000000007918 */ /* 0x000fc00000000000 */
        /* <DEDUP_REMOVED lines=14> */
.L_x_273:


//--------------------- .nv.global.init           --------------------------
	.section	.nv.global.init,"aw",@progbits
.nv.global.init:
	.type		$str$27,@object
	.size		$str$27,($str$28 - $str$27)
$str$27:
        /*0000*/ 	.byte	0x28, 0x61, 0x64, 0x64, 0x72, 0x65, 0x73, 0x73, 0x20, 0x26, 0x20, 0x6d, 0x61, 0x73, 0x6b, 0x29
        /*0010*/ 	.byte	0x20, 0x3d, 0x3d, 0x20, 0x30, 0x00
	.type		$str$28,@object
	.size		$str$28,($str$26 - $str$28)
$str$28:
        /*0016*/ 	.byte	0x2f, 0x74, 0x6d, 0x70, 0x2f, 0x63, 0x75, 0x74, 0x6c, 0x61, 0x73, 0x73, 0x5f, 0x73, 0x77, 0x65
        /*0026*/ 	.byte	0x65, 0x70, 0x5f, 0x73, 0x72, 0x63, 0x2f, 0x69, 0x6e, 0x63, 0x6c, 0x75, 0x64, 0x65, 0x2f, 0x63
        /*0036*/ 	.byte	0x75, 0x74, 0x65, 0x2f, 0x70, 0x6f, 0x69, 0x6e, 0x74, 0x65, 0x72, 0x5f, 0x66, 0x6c, 0x61, 0x67
        /*0046*/ 	.byte	0x67, 0x65, 0x64, 0x2e, 0x68, 0x70, 0x70, 0x00
	.type		$str$26,@object
	.size		$str$26,($str$25 - $str$26)
$str$26:
        /*004e*/ 	.byte	0x2f, 0x74, 0x6d, 0x70, 0x2f, 0x63, 0x75, 0x74, 0x6c, 0x61, 0x73, 0x73, 0x5f, 0x73, 0x77, 0x65
        /*005e*/ 	.byte	0x65, 0x70, 0x5f, 0x73, 0x72, 0x63, 0x2f, 0x69, 0x6e, 0x63, 0x6c, 0x75, 0x64, 0x65, 0x2f, 0x63
        /*006e*/ 	.byte	0x75, 0x74, 0x65, 0x2f, 0x61, 0x74, 0x6f, 0x6d, 0x2f, 0x63, 0x6f, 0x70, 0x79, 0x5f, 0x74, 0x72
        /*007e*/ 	.byte	0x61, 0x69, 0x74, 0x73, 0x5f, 0x73, 0x6d, 0x31, 0x30, 0x30, 0x2e, 0x68, 0x70, 0x70, 0x00
	.type		$str$25,@object
	.size		$str$25,(__unnamed_1 - $str$25)
$str$25:
        /*008d*/ 	.byte	0x28, 0x28, 0x75, 0x69, 0x6e, 0x74, 0x33, 0x32, 0x5f, 0x74, 0x28, 0x74, 0x68, 0x72, 0x65, 0x61
        /*009d*/ 	.byte	0x64, 0x49, 0x64, 0x78, 0x2e, 0x78, 0x29, 0x20, 0x2f, 0x20, 0x33, 0x32, 0x29, 0x20, 0x25, 0x20
        /*00ad*/ 	.byte	0x34, 0x29, 0x20, 0x3d, 0x3d, 0x20, 0x28, 0x28, 0x28, 0x74, 0x6d, 0x65, 0x6d, 0x5f, 0x61, 0x64
        /*00bd*/ 	.byte	0x64, 0x72, 0x20, 0x3e, 0x3e, 0x20, 0x31, 0x36, 0x29, 0x20, 0x2f, 0x20, 0x33, 0x32, 0x29, 0x20
        /*00cd*/ 	.byte	0x25, 0x20, 0x34, 0x29, 0x00
	.type		__unnamed_1,@object
	.size		__unnamed_1,(__unnamed_2 - __unnamed_1)
__unnamed_1:
        /*00d2*/ 	.byte	0x61, 0x75, 0x74, 0x6f, 0x20, 0x63, 0x75, 0x74, 0x65, 0x3a, 0x3a, 0x61, 0x73, 0x5f, 0x70, 0x6f
        /* <DEDUP_REMOVED lines=23> */
        /*0252*/ 	.byte	0x32, 0x3e, 0x3e, 0x3e, 0x3e, 0x5d, 0x00
	.type		__unnamed_2,@object
	.size		__unnamed_2,(.L_2 - __unnamed_2)
__unnamed_2:
        /* <DEDUP_REMOVED lines=40> */
        /*04d9*/ 	.byte	0x3a, 0x43, 0x3c, 0x30, 0x3e, 0x3e, 0x3e, 0x3e, 0x5d, 0x00
.L_2:


//--------------------- .nv.shared._ZN7cutlass13device_kernelINS_4gemm6kernel13GemmUniversalIN4cute5tupleIJiiiiEEENS1_10collective13CollectiveMmaINS1_35MainloopSm100TmaUmmaWarpSpecializedILi49ELi2ELi4ENS5_IJNS4_1CILi1EEESB_SB_EEEEENS5_IJNSA_ILi64EEENSA_ILi8EEENSA_ILi32EEEEEENS_10bfloat16_tENS5_IJlSB_lEEESI_NS5_IJSB_llEEENS4_8TiledMMAINS4_8MMA_AtomIJNS4_20SM100_MMA_F16BF16_SSISI_SI_fLi64ELi8ELNS4_4UMMA5MajorE0ELSP_1ELNSO_7ScaleInE0ELSQ_0EEEEEENS4_6LayoutISC_NS5_IJNSA_ILi0EEESU_SU_EEEEENS5_IJNS4_10UnderscoreESX_SX_EEEEENS4_13SM90_TMA_LOADENS4_14ComposedLayoutINS4_7SwizzleILi2ELi4ELi3EEENS4_18smem_ptr_flag_bitsILi16EEENST_INS5_IJSF_SG_EEENS5_IJSG_SB_EEEEEEEvNS4_8identityES10_NS11_INS12_ILi0ELi4ELi3EEES15_NST_INS5_IJSF_SF_EEENS5_IJSB_SF_EEEEEEEvS1A_EENS_8epilogue10collective18CollectiveEpilogueINS1H_23Sm100TmaWarpSpecializedILi2ELi1ELi4ELb1ELb0EEEJSH_NS5_IJNST_ISE_SB_EENST_ISF_SB_EEEEEfSJ_fSJ_NS1H_6fusion15FusionCallbacksIS1L_NS1P_17LinearCombinationIffffLNS_15FloatRoundStyleE2EEESH_S1O_JEEENS4_5SM1004TMEM4LOAD26SM100_TMEM_LOAD_16dp128b2xES10_NS11_INS12_ILi1ELi4ELi3EEENS14_ILi32EEENST_IS1C_NS5_IJSF_SB_EEEEEEENS4_17SM75_U32x4_LDSM_NENS4_14SM90_TMA_STOREES23_NS4_17SM90_U32x4_STSM_NENS4_39AutoVectorizingCopyWithAssumedAlignmentILi128EEEEEEvvEEEEvNT_6ParamsE --------------------------
	.section	.nv.shared._ZN7cutlass13device_kernelINS_4gemm6kernel13GemmUniversalIN4cute5tupleIJiiiiEEENS1_10collective13CollectiveMmaINS1_35MainloopSm100TmaUmmaWarpSpecializedILi49ELi2ELi4ENS5_IJNS4_1CILi1EEESB_SB_EEEEENS5_IJNSA_ILi64EEENSA_ILi8EEENSA_ILi32EEEEEENS_10bfloat16_tENS5_IJlSB_lEEESI_NS5_IJSB_llEEENS4_8TiledMMAINS4_8MMA_AtomIJNS4_20SM100_MMA_F16BF16_SSISI_SI_fLi64ELi8ELNS4_4UMMA5MajorE0ELSP_1ELNSO_7ScaleInE0ELSQ_0EEEEEENS4_6LayoutISC_NS5_IJNSA_ILi0EEESU_SU_EEEEENS5_IJNS4_10UnderscoreESX_SX_EEEEENS4_13SM90_TMA_LOADENS4_14ComposedLayoutINS4_7SwizzleILi2ELi4ELi3EEENS4_18smem_ptr_flag_bitsILi16EEENST_INS5_IJSF_SG_EEENS5_IJSG_SB_EEEEEEEvNS4_8identityES10_NS11_INS12_ILi0ELi4ELi3EEES15_NST_INS5_IJSF_SF_EEENS5_IJSB_SF_EEEEEEEvS1A_EENS_8epilogue10collective18CollectiveEpilogueINS1H_23Sm100TmaWarpSpecializedILi2ELi1ELi4ELb1ELb0EEEJSH_NS5_IJNST_ISE_SB_EENST_ISF_SB_EEEEEfSJ_fSJ_NS1H_6fusion15FusionCallbacksIS1L_NS1P_17LinearCombinationIffffLNS_15FloatRoundStyleE2EEESH_S1O_JEEENS4_5SM1004TMEM4LOAD26SM100_TMEM_LOAD_16dp128b2xES10_NS11_INS12_ILi1ELi4ELi3EEENS14_ILi32EEENST_IS1C_NS5_IJSF_SB_EEEEEEENS4_17SM75_U32x4_LDSM_NENS4_14SM90_TMA_STOREES23_NS4_17SM90_U32x4_STSM_NENS4_39AutoVectorizingCopyWithAssumedAlignmentILi128EEEEEEvvEEEEvNT_6ParamsE,"aw",@nobits
	.sectionflags	@""
	.align	16
	.zero		1024


//--------------------- .nv.shared.reserved.0     --------------------------
	.section	.nv.shared.reserved.0,"aw",@nobits
	.weak		__nv_reservedSMEM_offset_0_alias
	.size		__nv_reservedSMEM_offset_0_alias, 0, 64
	.other		__nv_reservedSMEM_offset_0_alias,@"STO_CUDA_RESERVED_SHARED STV_DEFAULT"
__nv_reservedSMEM_offset_0_alias:
	.zero		0
.nv.shared.reserved.0:
	.zero		64
	.weak		__nv_reservedSMEM_tcgen05_partition
	.type		__nv_reservedSMEM_tcgen05_partition,@object
	.size		__nv_reservedSMEM_tcgen05_partition,(.L_0 - __nv_reservedSMEM_tcgen05_partition)
__nv_reservedSMEM_tcgen05_partition:
	.zero		32
.L_0:


//--------------------- .nv.global                --------------------------
	.section	.nv.global,"aw",@nobits
.nv.global:
	.type		_ZN39_INTERNAL_01fad73e_4_k_cu_c17ced5b_28124cute1_E,@object
	.size		_ZN39_INTERNAL_01fad73e_4_k_cu_c17ced5b_28124cute1_E,(_ZN39_INTERNAL_01fad73e_4_k_cu_c17ced5b_28124cuda3std3__45__cpo6cbeginE - _ZN39_INTERNAL_01fad73e_4_k_cu_c17ced5b_28124cute1_E)
_ZN39_INTERNAL_01fad73e_4_k_cu_c17ced5b_28124cute1_E:
	.zero		1
	.type		_ZN39_INTERNAL_01fad73e_4_k_cu_c17ced5b_28124cuda3std3__45__cpo6cbeginE,@object
	.size		_ZN39_INTERNAL_01fad73e_4_k_cu_c17ced5b_28124cuda3std3__45__cpo6cbeginE,(_ZN39_INTERNAL_01fad73e_4_k_cu_c17ced5b_28124cuda3std3__48in_placeE - _ZN39_INTERNAL_01fad73e_4_k_cu_c17ced5b_28124cuda3std3__45__cpo6cbeginE)
_ZN39_INTERNAL_01fad73e_4_k_cu_c17ced5b_28124cuda3std3__45__cpo6cbeginE:
	.zero		1
	.type		_ZN39_INTERNAL_01fad73e_4_k_cu_c17ced5b_28124cuda3std3__48in_placeE,@object
	.size		_ZN39_INTERNAL_01fad73e_4_k_cu_c17ced5b_28124cuda3std3__48in_placeE,(_ZN39_INTERNAL_01fad73e_4_k_cu_c17ced5b_28124cuda3std6ranges3__45__cpo9iter_moveE - _ZN39_INTERNAL_01fad73e_4_k_cu_c17ced5b_28124cuda3std3__48in_placeE)
_ZN39_INTERNAL_01fad73e_4_k_cu_c17ced5b_28124cuda3std3__48in_placeE:
	.zero		1
	.type		_ZN39_INTERNAL_01fad73e_4_k_cu_c17ced5b_28124cuda3std6ranges3__45__cpo9iter_moveE,@object
	.size		_ZN39_INTERNAL_01fad73e_4_k_cu_c17ced5b_28124cuda3std6ranges3__45__cpo9iter_moveE,(_ZN39_INTERNAL_01fad73e_4_k_cu_c17ced5b_28124cuda3std3__45__cpo5beginE - _ZN39_INTERNAL_01fad73e_4_k_cu_c17ced5b_28124cuda3std6ranges3__45__cpo9iter_moveE)
_ZN39_INTERNAL_01fad73e_4_k_cu_c17ced5b_28124cuda3std6ranges3__45__cpo9iter_moveE:
	.zero		1
	.type		_ZN39_INTERNAL_01fad73e_4_k_cu_c17ced5b_28124cuda3std3__45__cpo5beginE,@object
	.size		_ZN39_INTERNAL_01fad73e_4_k_cu_c17ced5b_28124cuda3std3__45__cpo5beginE,(_ZN39_INTERNAL_01fad73e_4_k_cu_c17ced5b_28124cuda3std3__441_GLOBAL__N__01fad73e_4_k_cu_c17ced5b_28126ignoreE - _ZN39_INTERNAL_01fad73e_4_k_cu_c17ced5b_28124cuda3std3__45__cpo5beginE)
_ZN39_INTERNAL_01fad73e_4_k_cu_c17ced5b_28124cuda3std3__45__cpo5beginE:
	.zero		1
	.type		_ZN39_INTERNAL_01fad73e_4_k_cu_c17ced5b_28124cuda3std3__441_GLOBAL__N__01fad73e_4_k_cu_c17ced5b_28126ignoreE,@object
	.size		_ZN39_INTERNAL_01fad73e_4_k_cu_c17ced5b_28124cuda3std3__441_GLOBAL__N__01fad73e_4_k_cu_c17ced5b_28126ignoreE,(_ZN39_INTERNAL_01fad73e_4_k_cu_c17ced5b_28124cute7productE - _ZN39_INTERNAL_01fad73e_4_k_cu_c17ced5b_28124cuda3std3__441_GLOBAL__N__01fad73e_4_k_cu_c17ced5b_28126ignoreE)
_ZN39_INTERNAL_01fad73e_4_k_cu_c17ced5b_28124cuda3std3__441_GLOBAL__N__01fad73e_4_k_cu_c17ced5b_28126ignoreE:
	.zero		1
	.type		_ZN39_INTERNAL_01fad73e_4_k_cu_c17ced5b_28124cute7productE,@object
	.size		_ZN39_INTERNAL_01fad73e_4_k_cu_c17ced5b_28124cute7productE,(_ZN39_INTERNAL_01fad73e_4_k_cu_c17ced5b_28124cuda3std3__45__cpo3endE - _ZN39_INTERNAL_01fad73e_4_k_cu_c17ced5b_28124cute7productE)
_ZN39_INTERNAL_01fad73e_4_k_cu_c17ced5b_28124cute7productE:
	.zero		1
	.type		_ZN39_INTERNAL_01fad73e_4_k_cu_c17ced5b_28124cuda3std3__45__cpo3endE,@object
	.size		_ZN39_INTERNAL_01fad73e_4_k_cu_c17ced5b_28124cuda3std3__45__cpo3endE,(_ZN39_INTERNAL_01fad73e_4_k_cu_c17ced5b_28124cuda3std3__419piecewise_constructE - _ZN39_INTERNAL_01fad73e_4_k_cu_c17ced5b_28124cuda3std3__45__cpo3endE)
_ZN39_INTERNAL_01fad73e_4_k_cu_c17ced5b_28124cuda3std3__45__cpo3endE:
	.zero		1
	.type		_ZN39_INTERNAL_01fad73e_4_k_cu_c17ced5b_28124cuda3std3__419piecewise_constructE,@object
	.size		_ZN39_INTERNAL_01fad73e_4_k_cu_c17ced5b_28124cuda3std3__419piecewise_constructE,(_ZN39_INTERNAL_01fad73e_4_k_cu_c17ced5b_28124cuda3std3__45__cpo4cendE - _ZN39_INTERNAL_01fad73e_4_k_cu_c17ced5b_28124cuda3std3__419piecewise_constructE)
_ZN39_INTERNAL_01fad73e_4_k_cu_c17ced5b_28124cuda3std3__419piecewise_constructE:
	.zero		1
	.type		_ZN39_INTERNAL_01fad73e_4_k_cu_c17ced5b_28124cuda3std3__45__cpo4cendE,@object
	.size		_ZN39_INTERNAL_01fad73e_4_k_cu_c17ced5b_28124cuda3std3__45__cpo4cendE,(_ZN39_INTERNAL_01fad73e_4_k_cu_c17ced5b_28124cuda3std6ranges3__45__cpo4swapE - _ZN39_INTERNAL_01fad73e_4_k_cu_c17ced5b_28124cuda3std3__45__cpo4cendE)
_ZN39_INTERNAL_01fad73e_4_k_cu_c17ced5b_28124cuda3std3__45__cpo4cendE:
	.zero		1
	.type		_ZN39_INTERNAL_01fad73e_4_k_cu_c17ced5b_28124cuda3std6ranges3__45__cpo4swapE,@object
	.size		_ZN39_INTERNAL_01fad73e_4_k_cu_c17ced5b_28124cuda3std6ranges3__45__cpo4swapE,(.L_10 - _ZN39_INTERNAL_01fad73e_4_k_cu_c17ced5b_28124cuda3std6ranges3__45__cpo4swapE)
_ZN39_INTERNAL_01fad73e_4_k_cu_c17ced5b_28124cuda3std6ranges3__45__cpo4swapE:
	.zero		1
.L_10:


//--------------------- .nv.constant0._ZN7cutlass13device_kernelINS_4gemm6kernel13GemmUniversalIN4cute5tupleIJiiiiEEENS1_10collective13CollectiveMmaINS1_35MainloopSm100TmaUmmaWarpSpecializedILi49ELi2ELi4ENS5_IJNS4_1CILi1EEESB_SB_EEEEENS5_IJNSA_ILi64EEENSA_ILi8EEENSA_ILi32EEEEEENS_10bfloat16_tENS5_IJlSB_lEEESI_NS5_IJSB_llEEENS4_8TiledMMAINS4_8MMA_AtomIJNS4_20SM100_MMA_F16BF16_SSISI_SI_fLi64ELi8ELNS4_4UMMA5MajorE0ELSP_1ELNSO_7ScaleInE0ELSQ_0EEEEEENS4_6LayoutISC_NS5_IJNSA_ILi0EEESU_SU_EEEEENS5_IJNS4_10UnderscoreESX_SX_EEEEENS4_13SM90_TMA_LOADENS4_14ComposedLayoutINS4_7SwizzleILi2ELi4ELi3EEENS4_18smem_ptr_flag_bitsILi16EEENST_INS5_IJSF_SG_EEENS5_IJSG_SB_EEEEEEEvNS4_8identityES10_NS11_INS12_ILi0ELi4ELi3EEES15_NST_INS5_IJSF_SF_EEENS5_IJSB_SF_EEEEEEEvS1A_EENS_8epilogue10collective18CollectiveEpilogueINS1H_23Sm100TmaWarpSpecializedILi2ELi1ELi4ELb1ELb0EEEJSH_NS5_IJNST_ISE_SB_EENST_ISF_SB_EEEEEfSJ_fSJ_NS1H_6fusion15FusionCallbacksIS1L_NS1P_17LinearCombinationIffffLNS_15FloatRoundStyleE2EEESH_S1O_JEEENS4_5SM1004TMEM4LOAD26SM100_TMEM_LOAD_16dp128b2xES10_NS11_INS12_ILi1ELi4ELi3EEENS14_ILi32EEENST_IS1C_NS5_IJSF_SB_EEEEEEENS4_17SM75_U32x4_LDSM_NENS4_14SM90_TMA_STOREES23_NS4_17SM90_U32x4_STSM_NENS4_39AutoVectorizingCopyWithAssumedAlignmentILi128EEEEEEvvEEEEvNT_6ParamsE --------------------------
	.section	.nv.constant0._ZN7cutlass13device_kernelINS_4gemm6kernel13GemmUniversalIN4cute5tupleIJiiiiEEENS1_10collective13CollectiveMmaINS1_35MainloopSm100TmaUmmaWarpSpecializedILi49ELi2ELi4ENS5_IJNS4_1CILi1EEESB_SB_EEEEENS5_IJNSA_ILi64EEENSA_ILi8EEENSA_ILi32EEEEEENS_10bfloat16_tENS5_IJlSB_lEEESI_NS5_IJSB_llEEENS4_8TiledMMAINS4_8MMA_AtomIJNS4_20SM100_MMA_F16BF16_SSISI_SI_fLi64ELi8ELNS4_4UMMA5MajorE0ELSP_1ELNSO_7ScaleInE0ELSQ_0EEEEEENS4_6LayoutISC_NS5_IJNSA_ILi0EEESU_SU_EEEEENS5_IJNS4_10UnderscoreESX_SX_EEEEENS4_13SM90_TMA_LOADENS4_14ComposedLayoutINS4_7SwizzleILi2ELi4ELi3EEENS4_18smem_ptr_flag_bitsILi16EEENST_INS5_IJSF_SG_EEENS5_IJSG_SB_EEEEEEEvNS4_8identityES10_NS11_INS12_ILi0ELi4ELi3EEES15_NST_INS5_IJSF_SF_EEENS5_IJSB_SF_EEEEEEEvS1A_EENS_8epilogue10collective18CollectiveEpilogueINS1H_23Sm100TmaWarpSpecializedILi2ELi1ELi4ELb1ELb0EEEJSH_NS5_IJNST_ISE_SB_EENST_ISF_SB_EEEEEfSJ_fSJ_NS1H_6fusion15FusionCallbacksIS1L_NS1P_17LinearCombinationIffffLNS_15FloatRoundStyleE2EEESH_S1O_JEEENS4_5SM1004TMEM4LOAD26SM100_TMEM_LOAD_16dp128b2xES10_NS11_INS12_ILi1ELi4ELi3EEENS14_ILi32EEENST_IS1C_NS5_IJSF_SB_EEEEEEENS4_17SM75_U32x4_LDSM_NENS4_14SM90_TMA_STOREES23_NS4_17SM90_U32x4_STSM_NENS4_39AutoVectorizingCopyWithAssumedAlignmentILi128EEEEEEvvEEEEvNT_6ParamsE,"a",@progbits
	.sectionflags	@""
	.align	4
.nv.constant0._ZN7cutlass13device_kernelINS_4gemm6kernel13GemmUniversalIN4cute5tupleIJiiiiEEENS1_10collective13CollectiveMmaINS1_35MainloopSm100TmaUmmaWarpSpecializedILi49ELi2ELi4ENS5_IJNS4_1CILi1EEESB_SB_EEEEENS5_IJNSA_ILi64EEENSA_ILi8EEENSA_ILi32EEEEEENS_10bfloat16_tENS5_IJlSB_lEEESI_NS5_IJSB_llEEENS4_8TiledMMAINS4_8MMA_AtomIJNS4_20SM100_MMA_F16BF16_SSISI_SI_fLi64ELi8ELNS4_4UMMA5MajorE0ELSP_1ELNSO_7ScaleInE0ELSQ_0EEEEEENS4_6LayoutISC_NS5_IJNSA_ILi0EEESU_SU_EEEEENS5_IJNS4_10UnderscoreESX_SX_EEEEENS4_13SM90_TMA_LOADENS4_14ComposedLayoutINS4_7SwizzleILi2ELi4ELi3EEENS4_18smem_ptr_flag_bitsILi16EEENST_INS5_IJSF_SG_EEENS5_IJSG_SB_EEEEEEEvNS4_8identityES10_NS11_INS12_ILi0ELi4ELi3EEES15_NST_INS5_IJSF_SF_EEENS5_IJSB_SF_EEEEEEEvS1A_EENS_8epilogue10collective18CollectiveEpilogueINS1H_23Sm100TmaWarpSpecializedILi2ELi1ELi4ELb1ELb0EEEJSH_NS5_IJNST_ISE_SB_EENST_ISF_SB_EEEEEfSJ_fSJ_NS1H_6fusion15FusionCallbacksIS1L_NS1P_17LinearCombinationIffffLNS_15FloatRoundStyleE2EEESH_S1O_JEEENS4_5SM1004TMEM4LOAD26SM100_TMEM_LOAD_16dp128b2xES10_NS11_INS12_ILi1ELi4ELi3EEENS14_ILi32EEENST_IS1C_NS5_IJSF_SB_EEEEEEENS4_17SM75_U32x4_LDSM_NENS4_14SM90_TMA_STOREES23_NS4_17SM90_U32x4_STSM_NENS4_39AutoVectorizingCopyWithAssumedAlignmentILi128EEEEEEvvEEEEvNT_6ParamsE:
	.zero		2944


//--------------------- SYMBOLS --------------------------

	.type		.nv.reservedSmem.offset0,@object
	.size		.nv.reservedSmem.offset0,0x4
	.type		.nv.reservedSmem.cap,@object
	.size		.nv.reservedSmem.cap,0x4
	.type		__assertfail,@function
